	.headerflags	@"EF_CUDA_TEXMODE_UNIFIED EF_CUDA_64BIT_ADDRESS EF_CUDA_SM89 EF_CUDA_VIRTUAL_SM(EF_CUDA_SM89)"
	.elftype	@"ET_EXEC"


//--------------------- .nv.info                  --------------------------
	.section	.nv.info,"",@"SHT_CUDA_INFO"
	.align	4


	//----- nvinfo : EIATTR_REGCOUNT
	.align		4
        /*0000*/ 	.byte	0x04, 0x2f
        /*0002*/ 	.short	(.L_8 - .L_7)
	.align		4
.L_7:
        /*0004*/ 	.word	index@(triton__0d1d2d3d4de5de)
        /*0008*/ 	.word	0x00000028


	//----- nvinfo : EIATTR_MAX_STACK_SIZE
	.align		4
.L_8:
        /*000c*/ 	.byte	0x04, 0x23
        /*000e*/ 	.short	(.L_10 - .L_9)
	.align		4
.L_9:
        /*0010*/ 	.word	index@($__internal_0_$__cuda_sm70_shflsync_bfly)
        /*0014*/ 	.word	0x00000000


	//----- nvinfo : EIATTR_MIN_STACK_SIZE
	.align		4
.L_10:
        /*0018*/ 	.byte	0x04, 0x12
        /*001a*/ 	.short	(.L_12 - .L_11)
	.align		4
.L_11:
        /*001c*/ 	.word	index@($__internal_0_$__cuda_sm70_shflsync_bfly)
        /*0020*/ 	.word	0x00000000


	//----- nvinfo : EIATTR_FRAME_SIZE
	.align		4
.L_12:
        /*0024*/ 	.byte	0x04, 0x11
        /*0026*/ 	.short	(.L_14 - .L_13)
	.align		4
.L_13:
        /*0028*/ 	.word	index@($__internal_0_$__cuda_sm70_shflsync_bfly)
        /*002c*/ 	.word	0x00000000


	//----- nvinfo : EIATTR_MAX_STACK_SIZE
	.align		4
.L_14:
        /*0030*/ 	.byte	0x04, 0x23
        /*0032*/ 	.short	(.L_16 - .L_15)
	.align		4
.L_15:
        /*0034*/ 	.word	index@(triton__0d1d2d3d4de5de)
        /*0038*/ 	.word	0x00000000


	//----- nvinfo : EIATTR_MIN_STACK_SIZE
	.align		4
.L_16:
        /*003c*/ 	.byte	0x04, 0x12
        /*003e*/ 	.short	(.L_18 - .L_17)
	.align		4
.L_17:
        /*0040*/ 	.word	index@(triton__0d1d2d3d4de5de)
        /*0044*/ 	.word	0x00000000


	//----- nvinfo : EIATTR_FRAME_SIZE
	.align		4
.L_18:
        /*0048*/ 	.byte	0x04, 0x11
        /*004a*/ 	.short	(.L_20 - .L_19)
	.align		4
.L_19:
        /*004c*/ 	.word	index@(triton__0d1d2d3d4de5de)
        /*0050*/ 	.word	0x00000000
.L_20:


//--------------------- .nv.info.triton__0d1d2d3d4de5de --------------------------
	.section	.nv.info.triton__0d1d2d3d4de5de,"",@"SHT_CUDA_INFO"
	.align	4


	//----- nvinfo : EIATTR_CUDA_API_VERSION
	.align		4
        /*0000*/ 	.byte	0x04, 0x37
        /*0002*/ 	.short	(.L_22 - .L_21)
.L_21:
        /*0004*/ 	.word	0x0000007b


	//----- nvinfo : EIATTR_PARAM_CBANK
	.align		4
.L_22:
        /*0008*/ 	.byte	0x04, 0x0a
        /*000a*/ 	.short	(.L_24 - .L_23)
	.align		4
.L_23:
        /*000c*/ 	.word	index@(.nv.constant0.triton__0d1d2d3d4de5de)
        /*0010*/ 	.short	0x0160
        /*0012*/ 	.short	0x0028


	//----- nvinfo : EIATTR_CBANK_PARAM_SIZE
	.align		4
.L_24:
        /*0014*/ 	.byte	0x03, 0x19
        /*0016*/ 	.short	0x0028


	//----- nvinfo : EIATTR_KPARAM_INFO
	.align		4
        /*0018*/ 	.byte	0x04, 0x17
        /*001a*/ 	.short	(.L_26 - .L_25)
.L_25:
        /*001c*/ 	.word	0x00000000
        /*0020*/ 	.short	0x0005
        /*0022*/ 	.short	0x0024
        /*0024*/ 	.byte	0x00, 0xf0, 0x11, 0x00


	//----- nvinfo : EIATTR_KPARAM_INFO
	.align		4
.L_26:
        /*0028*/ 	.byte	0x04, 0x17
        /*002a*/ 	.short	(.L_28 - .L_27)
.L_27:
        /*002c*/ 	.word	0x00000000
        /*0030*/ 	.short	0x0004
        /*0032*/ 	.short	0x0020
        /*0034*/ 	.byte	0x00, 0xf0, 0x11, 0x00


	//----- nvinfo : EIATTR_KPARAM_INFO
	.align		4
.L_28:
        /*0038*/ 	.byte	0x04, 0x17
        /*003a*/ 	.short	(.L_30 - .L_29)
.L_29:
        /*003c*/ 	.word	0x00000000
        /*0040*/ 	.short	0x0003
        /*0042*/ 	.short	0x0018
        /*0044*/ 	.byte	0x00, 0xf0, 0x21, 0x00


	//----- nvinfo : EIATTR_KPARAM_INFO
	.align		4
.L_30:
        /*0048*/ 	.byte	0x04, 0x17
        /*004a*/ 	.short	(.L_32 - .L_31)
.L_31:
        /*004c*/ 	.word	0x00000000
        /*0050*/ 	.short	0x0002
        /*0052*/ 	.short	0x0010
        /*0054*/ 	.byte	0x00, 0xf0, 0x21, 0x00


	//----- nvinfo : EIATTR_KPARAM_INFO
	.align		4
.L_32:
        /*0058*/ 	.byte	0x04, 0x17
        /*005a*/ 	.short	(.L_34 - .L_33)
.L_33:
        /*005c*/ 	.word	0x00000000
        /*0060*/ 	.short	0x0001
        /*0062*/ 	.short	0x0008
        /*0064*/ 	.byte	0x00, 0xf0, 0x21, 0x00


	//----- nvinfo : EIATTR_KPARAM_INFO
	.align		4
.L_34:
        /*0068*/ 	.byte	0x04, 0x17
        /*006a*/ 	.short	(.L_36 - .L_35)
.L_35:
        /*006c*/ 	.word	0x00000000
        /*0070*/ 	.short	0x0000
        /*0072*/ 	.short	0x0000
        /*0074*/ 	.byte	0x00, 0xf0, 0x21, 0x00


	//----- nvinfo : EIATTR_MAXREG_COUNT
	.align		4
.L_36:
        /*0078*/ 	.byte	0x03, 0x1b
        /*007a*/ 	.short	0x00ff


	//----- nvinfo : EIATTR_EXTERNS
	.align		4
        /*007c*/ 	.byte	0x04, 0x0f
        /*007e*/ 	.short	(.L_38 - .L_37)


	//   ....[0]....
	.align		4
.L_37:
        /*0080*/ 	.word	index@(__assertfail)


	//----- nvinfo : EIATTR_COOP_GROUP_MASK_REGIDS
	.align		4
.L_38:
        /*0084*/ 	.byte	0x04, 0x29
        /*0086*/ 	.short	(.L_40 - .L_39)


	//   ....[0]....
.L_39:
        /*0088*/ 	.word	0xffffffff


	//   ....[1]....
        /*008c*/ 	.word	0xffffffff


	//   ....[2]....
        /*0090*/ 	.word	0xffffffff


	//   ....[3]....
        /*0094*/ 	.word	0xffffffff


	//----- nvinfo : EIATTR_COOP_GROUP_INSTR_OFFSETS
	.align		4
.L_40:
        /*0098*/ 	.byte	0x04, 0x28
        /*009a*/ 	.short	(.L_42 - .L_41)


	//   ....[0]....
.L_41:
        /*009c*/ 	.word	0x000070e0


	//   ....[1]....
        /*00a0*/ 	.word	0x00007100


	//   ....[2]....
        /*00a4*/ 	.word	0x00008290


	//   ....[3]....
        /*00a8*/ 	.word	0x000082d0


	//----- nvinfo : EIATTR_EXIT_INSTR_OFFSETS
	.align		4
.L_42:
        /*00ac*/ 	.byte	0x04, 0x1c
        /*00ae*/ 	.short	(.L_44 - .L_43)


	//   ....[0]....
.L_43:
        /*00b0*/ 	.word	0x00007f30


	//   ....[1]....
        /*00b4*/ 	.word	0x00008230


	//----- nvinfo : EIATTR_MAX_THREADS
	.align		4
.L_44:
        /*00b8*/ 	.byte	0x04, 0x05
        /*00ba*/ 	.short	(.L_46 - .L_45)
.L_45:
        /*00bc*/ 	.word	0x00000100
        /*00c0*/ 	.word	0x00000001
        /*00c4*/ 	.word	0x00000001


	//----- nvinfo : EIATTR_CRS_STACK_SIZE
	.align		4
.L_46:
        /*00c8*/ 	.byte	0x04, 0x1e
        /*00ca*/ 	.short	(.L_48 - .L_47)
.L_47:
        /*00cc*/ 	.word	0x00000000
.L_48:


//--------------------- .nv.rel.action            --------------------------
	.section	.nv.rel.action,"",@"SHT_CUDA_RELOCINFO"
	.align	8
	.sectionentsize	8
        /*0000*/ 	.byte	0x73, 0x00, 0x00, 0x00, 0x00, 0x00, 0x00, 0x00, 0x00, 0x00, 0x00, 0x11, 0x25, 0x00, 0x05, 0x36


//--------------------- .nv.constant0.triton__0d1d2d3d4de5de --------------------------
	.section	.nv.constant0.triton__0d1d2d3d4de5de,"a",@progbits
	.align	4
.nv.constant0.triton__0d1d2d3d4de5de:
	.zero		392


//--------------------- .text.triton__0d1d2d3d4de5de --------------------------
	.section	.text.triton__0d1d2d3d4de5de,"ax",@progbits
	.sectioninfo	@"SHI_REGISTERS=40"
	.align	128
        .global         triton__0d1d2d3d4de5de
        .type           triton__0d1d2d3d4de5de,@function
        .size           triton__0d1d2d3d4de5de,(.L_x_12 - triton__0d1d2d3d4de5de)
        .other          triton__0d1d2d3d4de5de,@"STO_CUDA_ENTRY STV_DEFAULT"
triton__0d1d2d3d4de5de:
.text.triton__0d1d2d3d4de5de:
[----:B------:R-:W-:-:S02]  /*0000*/  MOV R1, c[0x0][0x28] ;  /* 0x00000a0000017a02 */ /* 0x000fc40000000f00 */
[----:B------:R-:W0:Y:S01]  /*0010*/  S2R R18, SR_CTAID.X ;  /* 0x0000000000127919 */ /* 0x000e220000002500 */
[----:B------:R-:W-:Y:S01]  /*0020*/  MOV R2, 0x8 ;  /* 0x0000000800027802 */ /* 0x000fe20000000f00 */
[----:B------:R-:W-:Y:S02]  /*0030*/  ULDC.64 UR36, c[0x0][0x118] ;  /* 0x0000460000247ab9 */ /* 0x000fe40000000a00 */
[----:B------:R-:W1:Y:S01]  /*0040*/  S2R R6, SR_TID.X ;  /* 0x0000000000067919 */ /* 0x000e620000002100 */
[----:B0-----:R-:W-:-:S04]  /*0050*/  SHF.L.U32 R3, R18, 0x6, RZ ;  /* 0x0000000612037819 */ /* 0x001fc800000006ff */
[--C-:B-1----:R-:W-:Y:S02]  /*0060*/  LOP3.LUT R4, R3, 0x3f, R6.reuse, 0xf8, !PT ;  /* 0x0000003f03047812 */ /* 0x102fe400078ef806 */
[----:B------:R-:W-:-:S03]  /*0070*/  SHF.R.U32.HI R0, RZ, 0x2, R6 ;  /* 0x00000002ff007819 */ /* 0x000fc60000011606 */
[----:B------:R-:W-:Y:S01]  /*0080*/  IMAD.WIDE R4, R4, R2, c[0x0][0x160] ;  /* 0x0000580004047625 */ /* 0x000fe200078e0202 */
[----:B------:R-:W-:-:S04]  /*0090*/  SGXT.U32 R0, R0, 0x6 ;  /* 0x000000060000781a */ /* 0x000fc80000000000 */
[----:B------:R-:W-:Y:S01]  /*00a0*/  LOP3.LUT R3, R3, R0, RZ, 0xfc, !PT ;  /* 0x0000000003037212 */ /* 0x000fe200078efcff */
[----:B------:R-:W2:Y:S04]  /*00b0*/  LDG.E.EL.64 R4, [R4.64] ;  /* 0x0000002404047981 */ /* 0x000ea8000c2e1b00 */
[----:B------:R-:W-:-:S06]  /*00c0*/  IMAD.WIDE R2, R3, R2, c[0x0][0x160] ;  /* 0x0000580003027625 */ /* 0x000fcc00078e0202 */
[----:B------:R-:W3:Y:S01]  /*00d0*/  LDG.E.EL.64 R2, [R2.64] ;  /* 0x0000002402027981 */ /* 0x000ee2000c2e1b00 */
[----:B------:R-:W-:Y:S01]  /*00e0*/  BSSY B6, `(.L_x_2) ;  /* 0x00006fe000067945 */ /* 0x000fe20003800000 */
[----:B--2---:R-:W-:Y:S02]  /*00f0*/  IADD3 R7, P1, R4, 0x46600, RZ ;  /* 0x0004660004077810 */ /* 0x004fe40007f3e0ff */
[----:B------:R-:W-:Y:S02]  /*0100*/  ISETP.GE.AND P0, PT, R5, RZ, PT ;  /* 0x000000ff0500720c */ /* 0x000fe40003f06270 */
[-C--:B------:R-:W-:Y:S02]  /*0110*/  IADD3.X R9, RZ, R5.reuse, RZ, P1, !PT ;  /* 0x00000005ff097210 */ /* 0x080fe40000ffe4ff */
[----:B------:R-:W-:Y:S02]  /*0120*/  SEL R0, R7, R4, !P0 ;  /* 0x0000000407007207 */ /* 0x000fe40004000000 */
[----:B------:R-:W-:-:S02]  /*0130*/  SEL R7, R9, R5, !P0 ;  /* 0x0000000509077207 */ /* 0x000fc40004000000 */
[----:B------:R-:W-:Y:S02]  /*0140*/  ISETP.GT.U32.AND P0, PT, R0, 0x465ff, PT ;  /* 0x000465ff0000780c */ /* 0x000fe40003f04070 */
[----:B---3--:R-:W-:Y:S02]  /*0150*/  IADD3 R11, P2, R2, 0x46600, RZ ;  /* 0x00046600020b7810 */ /* 0x008fe40007f5e0ff */
[----:B------:R-:W-:Y:S02]  /*0160*/  ISETP.GE.AND P1, PT, R3, RZ, PT ;  /* 0x000000ff0300720c */ /* 0x000fe40003f26270 */
[----:B------:R-:W-:Y:S02]  /*0170*/  ISETP.GT.U32.AND.EX P3, PT, R7, RZ, PT, P0 ;  /* 0x000000ff0700720c */ /* 0x000fe40003f64100 */
[----:B------:R-:W-:Y:S02]  /*0180*/  IADD3.X R13, RZ, R3, RZ, P2, !PT ;  /* 0x00000003ff0d7210 */ /* 0x000fe400017fe4ff */
[----:B------:R-:W-:-:S02]  /*0190*/  SEL R24, R11, R2, !P1 ;  /* 0x000000020b187207 */ /* 0x000fc40004800000 */
[----:B------:R-:W-:-:S03]  /*01a0*/  SEL R2, R13, R3, !P1 ;  /* 0x000000030d027207 */ /* 0x000fc60004800000 */
[----:B------:R-:W-:-:S04]  /*01b0*/  IMAD.WIDE.U32 R24, R24, 0x2400, RZ ;  /* 0x0000240018187825 */ /* 0x000fc800078e00ff */
[----:B------:R-:W-:Y:S01]  /*01c0*/  IMAD R3, R2, 0x2400, RZ ;  /* 0x0000240002037824 */ /* 0x000fe200078e02ff */
[----:B------:R-:W-:Y:S02]  /*01d0*/  LOP3.LUT R4, R6, 0x3, RZ, 0xc0, !PT ;  /* 0x0000000306047812 */ /* 0x000fe400078ec0ff */
[----:B------:R-:W-:Y:S02]  /*01e0*/  P2R R23, PR, RZ, 0x8 ;  /* 0x00000008ff177803 */ /* 0x000fe40000000000 */
[----:B------:R-:W-:Y:S01]  /*01f0*/  IADD3 R2, R25, R3, RZ ;  /* 0x0000000319027210 */ /* 0x000fe20007ffe0ff */
[----:B------:R-:W-:Y:S05]  /*0200*/  @P3 BRA `(.L_x_3) ;  /* 0x00006c6000003947 */ /* 0x000fea0003800000 */
[----:B------:R-:W-:-:S05]  /*0210*/  IMAD.WIDE.U32 R4, R4, 0x4, RZ ;  /* 0x0000000404047825 */ /* 0x000fca00078e00ff */
[----:B------:R-:W-:Y:S02]  /*0220*/  LOP3.LUT R4, R24, R4, RZ, 0xfc, !PT ;  /* 0x0000000418047212 */ /* 0x000fe400078efcff */
[----:B------:R-:W-:Y:S02]  /*0230*/  LOP3.LUT R5, R2, R5, RZ, 0xfc, !PT ;  /* 0x0000000502057212 */ /* 0x000fe400078efcff */
[----:B------:R-:W-:-:S04]  /*0240*/  IADD3 R4, P0, R4, c[0x0][0x168], RZ ;  /* 0x00005a0004047a10 */ /* 0x000fc80007f1e0ff */
[----:B------:R-:W-:-:S05]  /*0250*/  IADD3.X R5, R5, c[0x0][0x16c], RZ, P0, !PT ;  /* 0x00005b0005057a10 */ /* 0x000fca00007fe4ff */
[----:B------:R-:W2:Y:S04]  /*0260*/  LDG.E.EL R0, [R4.64] ;  /* 0x0000002404007981 */ /* 0x000ea8000c2e1900 */
[----:B------:R-:W3:Y:S04]  /*0270*/  LDG.E.EL R35, [R4.64+0x10] ;  /* 0x0000102404237981 */ /* 0x000ee8000c2e1900 */
[----:B------:R-:W4:Y:S04]  /*0280*/  LDG.E.EL R31, [R4.64+0x20] ;  /* 0x00002024041f7981 */ /* 0x000f28000c2e1900 */
[----:B------:R-:W5:Y:S04]  /*0290*/  LDG.E.EL R32, [R4.64+0x30] ;  /* 0x0000302404207981 */ /* 0x000f68000c2e1900 */
        /* <DEDUP_REMOVED lines=23> */
[----:B------:R-:W5:Y:S01]  /*0410*/  LDG.E.EL R33, [R4.64+0x1b0] ;  /* 0x0001b02404217981 */ /* 0x000f62000c2e1900 */
[----:B--2---:R-:W-:Y:S01]  /*0420*/  FMUL R0, R0, 48 ;  /* 0x4240000000007820 */ /* 0x004fe20000400000 */
[----:B---3--:R-:W-:-:S03]  /*0430*/  FMUL R35, R35, 48 ;  /* 0x4240000023237820 */ /* 0x008fc60000400000 */
[----:B------:R-:W-:Y:S01]  /*0440*/  FFMA R0, R0, R0, RZ ;  /* 0x0000000000007223 */ /* 0x000fe200000000ff */
[----:B----4-:R-:W-:-:S03]  /*0450*/  FMUL R31, R31, 48 ;  /* 0x424000001f1f7820 */ /* 0x010fc60000400000 */
[----:B------:R-:W-:Y:S02]  /*0460*/  FFMA R0, R35, R35, R0 ;  /* 0x0000002323007223 */ /* 0x000fe40000000000 */
[----:B------:R-:W2:Y:S02]  /*0470*/  LDG.E.EL R35, [R4.64+0x1c0] ;  /* 0x0001c02404237981 */ /* 0x000ea4000c2e1900 */
[----:B------:R-:W-:Y:S01]  /*0480*/  FFMA R0, R31, R31, R0 ;  /* 0x0000001f1f007223 */ /* 0x000fe20000000000 */
[----:B-----5:R-:W-:Y:S02]  /*0490*/  FMUL R31, R32, 48 ;  /* 0x42400000201f7820 */ /* 0x020fe40000400000 */
[----:B------:R-:W3:Y:S02]  /*04a0*/  LDG.E.EL R32, [R4.64+0x1d0] ;  /* 0x0001d02404207981 */ /* 0x000ee4000c2e1900 */
[----:B------:R-:W-:Y:S01]  /*04b0*/  FFMA R0, R31, R31, R0 ;  /* 0x0000001f1f007223 */ /* 0x000fe20000000000 */
[----:B------:R-:W-:Y:S01]  /*04c0*/  FMUL R31, R34, 48 ;  /* 0x42400000221f7820 */ /* 0x000fe20000400000 */
[----:B------:R-:W-:-:S03]  /*04d0*/  FMUL R27, R27, 48 ;  /* 0x424000001b1b7820 */ /* 0x000fc60000400000 */
[----:B------:R-:W-:Y:S01]  /*04e0*/  FFMA R0, R31, R31, R0 ;  /* 0x0000001f1f007223 */ /* 0x000fe20000000000 */
[----:B------:R-:W-:Y:S02]  /*04f0*/  FMUL R31, R26, 48 ;  /* 0x424000001a1f7820 */ /* 0x000fe40000400000 */
[----:B------:R-:W4:Y:S01]  /*0500*/  LDG.E.EL R26, [R4.64+0x220] ;  /* 0x00022024041a7981 */ /* 0x000f22000c2e1900 */
[----:B------:R-:W-:-:S03]  /*0510*/  FFMA R0, R27, R27, R0 ;  /* 0x0000001b1b007223 */ /* 0x000fc60000000000 */
[----:B------:R-:W5:Y:S01]  /*0520*/  LDG.E.EL R27, [R4.64+0x1e0] ;  /* 0x0001e024041b7981 */ /* 0x000f62000c2e1900 */
[----:B------:R-:W-:Y:S01]  /*0530*/  FFMA R0, R31, R31, R0 ;  /* 0x0000001f1f007223 */ /* 0x000fe20000000000 */
[----:B------:R-:W-:Y:S02]  /*0540*/  FMUL R37, R20, 48 ;  /* 0x4240000014257820 */ /* 0x000fe40000400000 */
[----:B------:R-:W4:Y:S02]  /*0550*/  LDG.E.EL R31, [R4.64+0x1f0] ;  /* 0x0001f024041f7981 */ /* 0x000f24000c2e1900 */
[----:B------:R-:W-:Y:S02]  /*0560*/  FFMA R37, R37, R37, R0 ;  /* 0x0000002525257223 */ /* 0x000fe40000000000 */
[----:B------:R-:W4:Y:S01]  /*0570*/  LDG.E.EL R0, [R4.64+0x200] ;  /* 0x0002002404007981 */ /* 0x000f22000c2e1900 */
[----:B------:R-:W-:-:S03]  /*0580*/  FMUL R20, R21, 48 ;  /* 0x4240000015147820 */ /* 0x000fc60000400000 */
[----:B------:R-:W4:Y:S01]  /*0590*/  LDG.E.EL R21, [R4.64+0x210] ;  /* 0x0002102404157981 */ /* 0x000f22000c2e1900 */
[----:B------:R-:W-:Y:S01]  /*05a0*/  FFMA R37, R20, R20, R37 ;  /* 0x0000001414257223 */ /* 0x000fe20000000025 */
[----:B------:R-:W-:Y:S01]  /*05b0*/  FMUL R20, R19, 48 ;  /* 0x4240000013147820 */ /* 0x000fe20000400000 */
[----:B------:R-:W-:Y:S01]  /*05c0*/  FMUL R16, R16, 48 ;  /* 0x4240000010107820 */ /* 0x000fe20000400000 */
[----:B------:R-:W4:Y:S02]  /*05d0*/  LDG.E.EL R19, [R4.64+0x260] ;  /* 0x0002602404137981 */ /* 0x000f24000c2e1900 */
[----:B------:R-:W-:Y:S01]  /*05e0*/  FFMA R37, R20, R20, R37 ;  /* 0x0000001414257223 */ /* 0x000fe20000000025 */
[----:B------:R-:W-:Y:S01]  /*05f0*/  FMUL R20, R3, 48 ;  /* 0x4240000003147820 */ /* 0x000fe20000400000 */
[----:B------:R-:W-:Y:S01]  /*0600*/  FMUL R6, R6, 48 ;  /* 0x4240000006067820 */ /* 0x000fe20000400000 */
[----:B------:R-:W4:Y:S02]  /*0610*/  LDG.E.EL R3, [R4.64+0x230] ;  /* 0x0002302404037981 */ /* 0x000f24000c2e1900 */
[----:B------:R-:W-:-:S02]  /*0620*/  FFMA R37, R20, R20, R37 ;  /* 0x0000001414257223 */ /* 0x000fc40000000025 */
[----:B------:R-:W4:Y:S02]  /*0630*/  LDG.E.EL R20, [R4.64+0x240] ;  /* 0x0002402404147981 */ /* 0x000f24000c2e1900 */
[----:B------:R-:W-:-:S04]  /*0640*/  FFMA R37, R16, R16, R37 ;  /* 0x0000001010257223 */ /* 0x000fc80000000025 */
[----:B------:R-:W-:Y:S02]  /*0650*/  FFMA R37, R6, R6, R37 ;  /* 0x0000000606257223 */ /* 0x000fe40000000025 */
[----:B------:R-:W4:Y:S01]  /*0660*/  LDG.E.EL R6, [R4.64+0x250] ;  /* 0x0002502404067981 */ /* 0x000f22000c2e1900 */
[----:B------:R-:W-:Y:S01]  /*0670*/  FMUL R16, R15, 48 ;  /* 0x424000000f107820 */ /* 0x000fe20000400000 */
[----:B------:R-:W-:Y:S02]  /*0680*/  FMUL R8, R8, 48 ;  /* 0x4240000008087820 */ /* 0x000fe40000400000 */
[----:B------:R-:W4:Y:S01]  /*0690*/  LDG.E.EL R15, [R4.64+0x280] ;  /* 0x00028024040f7981 */ /* 0x000f22000c2e1900 */
[----:B------:R-:W-:-:S03]  /*06a0*/  FFMA R37, R16, R16, R37 ;  /* 0x0000001010257223 */ /* 0x000fc60000000025 */
[----:B------:R-:W4:Y:S01]  /*06b0*/  LDG.E.EL R16, [R4.64+0x270] ;  /* 0x0002702404107981 */ /* 0x000f22000c2e1900 */
[----:B------:R-:W-:Y:S01]  /*06c0*/  FFMA R37, R8, R8, R37 ;  /* 0x0000000808257223 */ /* 0x000fe20000000025 */
[----:B------:R-:W-:Y:S02]  /*06d0*/  FMUL R8, R7, 48 ;  /* 0x4240000007087820 */ /* 0x000fe40000400000 */
[----:B------:R-:W4:Y:S02]  /*06e0*/  LDG.E.EL R7, [R4.64+0x290] ;  /* 0x0002902404077981 */ /* 0x000f24000c2e1900 */
[----:B------:R-:W-:Y:S02]  /*06f0*/  FFMA R37, R8, R8, R37 ;  /* 0x0000000808257223 */ /* 0x000fe40000000025 */
[----:B------:R-:W4:Y:S01]  /*0700*/  LDG.E.EL R8, [R4.64+0x2a0] ;  /* 0x0002a02404087981 */ /* 0x000f22000c2e1900 */
[----:B------:R-:W-:Y:S01]  /*0710*/  FMUL R14, R14, 48 ;  /* 0x424000000e0e7820 */ /* 0x000fe20000400000 */
[----:B------:R-:W-:-:S03]  /*0720*/  FMUL R12, R12, 48 ;  /* 0x424000000c0c7820 */ /* 0x000fc60000400000 */
[----:B------:R-:W-:Y:S02]  /*0730*/  FFMA R37, R14, R14, R37 ;  /* 0x0000000e0e257223 */ /* 0x000fe40000000025 */
[----:B------:R-:W4:Y:S02]  /*0740*/  LDG.E.EL R14, [R4.64+0x2b0] ;  /* 0x0002b024040e7981 */ /* 0x000f24000c2e1900 */
[----:B------:R-:W-:Y:S02]  /*0750*/  FFMA R37, R12, R12, R37 ;  /* 0x0000000c0c257223 */ /* 0x000fe40000000025 */
[----:B------:R-:W4:Y:S01]  /*0760*/  LDG.E.EL R12, [R4.64+0x2c0] ;  /* 0x0002c024040c7981 */ /* 0x000f22000c2e1900 */
[----:B------:R-:W-:Y:S01]  /*0770*/  FMUL R34, R11, 48 ;  /* 0x424000000b227820 */ /* 0x000fe20000400000 */
[----:B------:R-:W-:Y:S02]  /*0780*/  FMUL R10, R10, 48 ;  /* 0x424000000a0a7820 */ /* 0x000fe40000400000 */
[----:B------:R-:W4:Y:S01]  /*0790*/  LDG.E.EL R11, [R4.64+0x2d0] ;  /* 0x0002d024040b7981 */ /* 0x000f22000c2e1900 */
[----:B------:R-:W-:-:S04]  /*07a0*/  FFMA R37, R34, R34, R37 ;  /* 0x0000002222257223 */ /* 0x000fc80000000025 */
[----:B------:R-:W-:Y:S02]  /*07b0*/  FFMA R37, R10, R10, R37 ;  /* 0x0000000a0a257223 */ /* 0x000fe40000000025 */
[----:B------:R-:W4:Y:S01]  /*07c0*/  LDG.E.EL R10, [R4.64+0x2e0] ;  /* 0x0002e024040a7981 */ /* 0x000f22000c2e1900 */
[----:B------:R-:W-:-:S03]  /*07d0*/  FMUL R34, R9, 48 ;  /* 0x4240000009227820 */ /* 0x000fc60000400000 */
[----:B------:R-:W4:Y:S01]  /*07e0*/  LDG.E.EL R9, [R4.64+0x2f0] ;  /* 0x0002f02404097981 */ /* 0x000f22000c2e1900 */
[----:B------:R-:W-:Y:S01]  /*07f0*/  FFMA R37, R34, R34, R37 ;  /* 0x0000002222257223 */ /* 0x000fe20000000025 */
[----:B------:R-:W-:Y:S02]  /*0800*/  FMUL R34, R13, 48 ;  /* 0x424000000d227820 */ /* 0x000fe40000400000 */
[----:B------:R-:W4:Y:S02]  /*0810*/  LDG.E.EL R13, [R4.64+0x300] ;  /* 0x00030024040d7981 */ /* 0x000f24000c2e1900 */
[----:B------:R-:W-:Y:S01]  /*0820*/  FFMA R37, R34, R34, R37 ;  /* 0x0000002222257223 */ /* 0x000fe20000000025 */
[----:B------:R-:W-:Y:S02]  /*0830*/  FMUL R34, R17, 48 ;  /* 0x4240000011227820 */ /* 0x000fe40000400000 */
[----:B------:R-:W4:Y:S01]  /*0840*/  LDG.E.EL R17, [R4.64+0x310] ;  /* 0x0003102404117981 */ /* 0x000f22000c2e1900 */
[----:B------:R-:W-:Y:S01]  /*0850*/  FMUL R22, R22, 48 ;  /* 0x4240000016167820 */ /* 0x000fe20000400000 */
[----:B------:R-:W-:-:S04]  /*0860*/  FFMA R37, R34, R34, R37 ;  /* 0x0000002222257223 */ /* 0x000fc80000000025 */
[----:B------:R-:W-:Y:S02]  /*0870*/  FFMA R37, R22, R22, R37 ;  /* 0x0000001616257223 */ /* 0x000fe40000000025 */
[----:B------:R-:W4:Y:S01]  /*0880*/  LDG.E.EL R22, [R4.64+0x320] ;  /* 0x0003202404167981 */ /* 0x000f22000c2e1900 */
[----:B------:R-:W-:-:S04]  /*0890*/  FMUL R28, R28, 48 ;  /* 0x424000001c1c7820 */ /* 0x000fc80000400000 */
        /* <DEDUP_REMOVED lines=10> */
[----:B------:R-:W-:-:S03]  /*0940*/  FFMA R37, R34, R34, R37 ;  /* 0x0000002222257223 */ /* 0x000fc60000000025 */
[----:B------:R-:W4:Y:S01]  /*0950*/  LDG.E.EL R34, [R4.64+0x360] ;  /* 0x0003602404227981 */ /* 0x000f22000c2e1900 */
[----:B--2---:R-:W-:-:S03]  /*0960*/  FMUL R36, R35, 48 ;  /* 0x4240000023247820 */ /* 0x004fc60000400000 */
[----:B------:R0:W2:Y:S01]  /*0970*/  LDG.E.EL R35, [R4.64+0x23f0] ;  /* 0x0023f02404237981 */ /* 0x0000a2000c2e1900 */
[----:B------:R-:W-:Y:S01]  /*0980*/  FFMA R37, R36, R36, R37 ;  /* 0x0000002424257223 */ /* 0x000fe20000000025 */
[----:B---3--:R-:W-:-:S04]  /*0990*/  FMUL R32, R32, 48 ;  /* 0x4240000020207820 */ /* 0x008fc80000400000 */
[----:B------:R-:W-:Y:S02]  /*09a0*/  FFMA R37, R32, R32, R37 ;  /* 0x0000002020257223 */ /* 0x000fe40000000025 */
[----:B------:R-:W3:Y:S01]  /*09b0*/  LDG.E.EL R32, [R4.64+0x380] ;  /* 0x0003802404207981 */ /* 0x000ee2000c2e1900 */
[----:B-----5:R-:W-:Y:S01]  /*09c0*/  FMUL R36, R27, 48 ;  /* 0x424000001b247820 */ /* 0x020fe20000400000 */
[----:B----4-:R-:W-:Y:S02]  /*09d0*/  FMUL R26, R26, 48 ;  /* 0x424000001a1a7820 */ /* 0x010fe40000400000 */
[----:B------:R-:W4:Y:S01]  /*09e0*/  LDG.E.EL R27, [R4.64+0x3b0] ;  /* 0x0003b024041b7981 */ /* 0x000f22000c2e1900 */
[----:B------:R-:W-:Y:S01]  /*09f0*/  FFMA R37, R36, R36, R37 ;  /* 0x0000002424257223 */ /* 0x000fe20000000025 */
[----:B------:R-:W-:Y:S02]  /*0a00*/  FMUL R36, R31, 48 ;  /* 0x424000001f247820 */ /* 0x000fe40000400000 */
[----:B------:R-:W5:Y:S01]  /*0a10*/  LDG.E.EL R31, [R4.64+0x390] ;  /* 0x00039024041f7981 */ /* 0x000f62000c2e1900 */
[----:B------:R-:W-:Y:S01]  /*0a20*/  FMUL R0, R0, 48 ;  /* 0x4240000000007820 */ /* 0x000fe20000400000 */
[----:B------:R-:W-:-:S04]  /*0a30*/  FFMA R37, R36, R36, R37 ;  /* 0x0000002424257223 */ /* 0x000fc80000000025 */
[----:B------:R-:W-:Y:S01]  /*0a40*/  FFMA R37, R0, R0, R37 ;  /* 0x0000000000257223 */ /* 0x000fe20000000025 */
[----:B------:R-:W-:Y:S02]  /*0a50*/  FMUL R0, R21, 48 ;  /* 0x4240000015007820 */ /* 0x000fe40000400000 */
[----:B------:R-:W2:Y:S02]  /*0a60*/  LDG.E.EL R21, [R4.64+0x3f0] ;  /* 0x0003f02404157981 */ /* 0x000ea4000c2e1900 */
[----:B------:R-:W-:Y:S02]  /*0a70*/  FFMA R37, R0, R0, R37 ;  /* 0x0000000000257223 */ /* 0x000fe40000000025 */
[----:B------:R-:W2:Y:S02]  /*0a80*/  LDG.E.EL R0, [R4.64+0x3a0] ;  /* 0x0003a02404007981 */ /* 0x000ea4000c2e1900 */
[----:B------:R-:W-:Y:S01]  /*0a90*/  FFMA R37, R26, R26, R37 ;  /* 0x0000001a1a257223 */ /* 0x000fe20000000025 */
[----:B------:R-:W-:Y:S01]  /*0aa0*/  FMUL R26, R3, 48 ;  /* 0x42400000031a7820 */ /* 0x000fe20000400000 */
[----:B------:R-:W-:Y:S01]  /*0ab0*/  FMUL R20, R20, 48 ;  /* 0x4240000014147820 */ /* 0x000fe20000400000 */
[----:B------:R-:W4:Y:S02]  /*0ac0*/  LDG.E.EL R3, [R4.64+0x3c0] ;  /* 0x0003c02404037981 */ /* 0x000f24000c2e1900 */
[----:B------:R-:W-:-:S02]  /*0ad0*/  FFMA R37, R26, R26, R37 ;  /* 0x0000001a1a257223 */ /* 0x000fc40000000025 */
[----:B------:R-:W4:Y:S02]  /*0ae0*/  LDG.E.EL R26, [R4.64+0x3d0] ;  /* 0x0003d024041a7981 */ /* 0x000f24000c2e1900 */
[----:B------:R-:W-:Y:S01]  /*0af0*/  FFMA R37, R20, R20, R37 ;  /* 0x0000001414257223 */ /* 0x000fe20000000025 */
[----:B------:R-:W-:-:S04]  /*0b00*/  FMUL R6, R6, 48 ;  /* 0x4240000006067820 */ /* 0x000fc80000400000 */
        /* <DEDUP_REMOVED lines=8> */
[----:B------:R-:W-:Y:S01]  /*0b90*/  FMUL R16, R15, 48 ;  /* 0x424000000f107820 */ /* 0x000fe20000400000 */
[----:B------:R-:W-:Y:S01]  /*0ba0*/  FMUL R8, R8, 48 ;  /* 0x4240000008087820 */ /* 0x000fe20000400000 */
[----:B------:R-:W4:Y:S02]  /*0bb0*/  LDG.E.EL R15, [R4.64+0x450] ;  /* 0x00045024040f7981 */ /* 0x000f24000c2e1900 */
[----:B------:R-:W-:Y:S01]  /*0bc0*/  FFMA R37, R16, R16, R37 ;  /* 0x0000001010257223 */ /* 0x000fe20000000025 */
[----:B------:R-:W-:Y:S02]  /*0bd0*/  FMUL R16, R7, 48 ;  /* 0x4240000007107820 */ /* 0x000fe40000400000 */
[----:B------:R-:W4:Y:S02]  /*0be0*/  LDG.E.EL R7, [R4.64+0x420] ;  /* 0x0004202404077981 */ /* 0x000f24000c2e1900 */
[----:B------:R-:W-:-:S02]  /*0bf0*/  FFMA R37, R16, R16, R37 ;  /* 0x0000001010257223 */ /* 0x000fc40000000025 */
        /* <DEDUP_REMOVED lines=9> */
[----:B------:R-:W-:-:S03]  /*0c90*/  FMUL R36, R11, 48 ;  /* 0x424000000b247820 */ /* 0x000fc60000400000 */
[----:B------:R-:W4:Y:S01]  /*0ca0*/  LDG.E.EL R11, [R4.64+0x480] ;  /* 0x00048024040b7981 */ /* 0x000f22000c2e1900 */
[----:B------:R-:W-:Y:S01]  /*0cb0*/  FMUL R10, R10, 48 ;  /* 0x424000000a0a7820 */ /* 0x000fe20000400000 */
        /* <DEDUP_REMOVED lines=24> */
[----:B------:R-:W-:-:S04]  /*0e40*/  FMUL R34, R34, 48 ;  /* 0x4240000022227820 */ /* 0x000fc80000400000 */
[----:B------:R-:W-:Y:S02]  /*0e50*/  FFMA R37, R34, R34, R37 ;  /* 0x0000002222257223 */ /* 0x000fe40000000025 */
[----:B------:R-:W4:Y:S01]  /*0e60*/  LDG.E.EL R34, [R4.64+0x510] ;  /* 0x0005102404227981 */ /* 0x000f22000c2e1900 */
[----:B------:R-:W-:-:S03]  /*0e70*/  FMUL R36, R33, 48 ;  /* 0x4240000021247820 */ /* 0x000fc60000400000 */
[----:B------:R-:W4:Y:S01]  /*0e80*/  LDG.E.EL R33, [R4.64+0x520] ;  /* 0x0005202404217981 */ /* 0x000f22000c2e1900 */
[----:B------:R-:W-:Y:S01]  /*0e90*/  FFMA R37, R36, R36, R37 ;  /* 0x0000002424257223 */ /* 0x000fe20000000025 */
[----:B---3--:R-:W-:-:S04]  /*0ea0*/  FMUL R32, R32, 48 ;  /* 0x4240000020207820 */ /* 0x008fc80000400000 */
[----:B------:R-:W-:Y:S02]  /*0eb0*/  FFMA R37, R32, R32, R37 ;  /* 0x0000002020257223 */ /* 0x000fe40000000025 */
[----:B------:R-:W3:Y:S01]  /*0ec0*/  LDG.E.EL R32, [R4.64+0x530] ;  /* 0x0005302404207981 */ /* 0x000ee2000c2e1900 */
[----:B-----5:R-:W-:-:S03]  /*0ed0*/  FMUL R36, R31, 48 ;  /* 0x424000001f247820 */ /* 0x020fc60000400000 */
[----:B------:R-:W5:Y:S01]  /*0ee0*/  LDG.E.EL R31, [R4.64+0x540] ;  /* 0x00054024041f7981 */ /* 0x000f62000c2e1900 */
[----:B------:R-:W-:Y:S01]  /*0ef0*/  FFMA R37, R36, R36, R37 ;  /* 0x0000002424257223 */ /* 0x000fe20000000025 */
[----:B--2---:R-:W-:-:S04]  /*0f00*/  FMUL R0, R0, 48 ;  /* 0x4240000000007820 */ /* 0x004fc80000400000 */
[----:B------:R-:W-:Y:S02]  /*0f10*/  FFMA R37, R0, R0, R37 ;  /* 0x0000000000257223 */ /* 0x000fe40000000025 */
[----:B------:R-:W2:Y:S01]  /*0f20*/  LDG.E.EL R0, [R4.64+0x550] ;  /* 0x0005502404007981 */ /* 0x000ea2000c2e1900 */
[----:B----4-:R-:W-:Y:S01]  /*0f30*/  FMUL R36, R27, 48 ;  /* 0x424000001b247820 */ /* 0x010fe20000400000 */
[----:B------:R-:W-:-:S03]  /*0f40*/  FMUL R26, R26, 48 ;  /* 0x424000001a1a7820 */ /* 0x000fc60000400000 */
[----:B------:R-:W-:Y:S01]  /*0f50*/  FFMA R37, R36, R36, R37 ;  /* 0x0000002424257223 */ /* 0x000fe20000000025 */
[----:B------:R-:W-:Y:S01]  /*0f60*/  FMUL R36, R3, 48 ;  /* 0x4240000003247820 */ /* 0x000fe20000400000 */
[----:B------:R-:W4:Y:S03]  /*0f70*/  LDG.E.EL R27, [R4.64+0x590] ;  /* 0x00059024041b7981 */ /* 0x000f26000c2e1900 */
[----:B------:R-:W-:Y:S01]  /*0f80*/  FFMA R37, R36, R36, R37 ;  /* 0x0000002424257223 */ /* 0x000fe20000000025 */
[----:B------:R-:W4:Y:S01]  /*0f90*/  LDG.E.EL R3, [R4.64+0x560] ;  /* 0x0005602404037981 */ /* 0x000f22000c2e1900 */
[----:B------:R-:W-:Y:S02]  /*0fa0*/  FMUL R6, R6, 48 ;  /* 0x4240000006067820 */ /* 0x000fe40000400000 */
        /* <DEDUP_REMOVED lines=15> */
[----:B------:R-:W-:Y:S01]  /*10a0*/  FFMA R37, R20, R20, R37 ;  /* 0x0000001414257223 */ /* 0x000fe20000000025 */
[----:B------:R-:W-:Y:S01]  /*10b0*/  FMUL R16, R16, 48 ;  /* 0x4240000010107820 */ /* 0x000fe20000400000 */
[----:B------:R-:W4:Y:S02]  /*10c0*/  LDG.E.EL R20, [R4.64+0x5d0] ;  /* 0x0005d02404147981 */ /* 0x000f24000c2e1900 */
[----:B------:R-:W-:-:S02]  /*10d0*/  FFMA R37, R8, R8, R37 ;  /* 0x0000000808257223 */ /* 0x000fc40000000025 */
[----:B------:R-:W4:Y:S02]  /*10e0*/  LDG.E.EL R8, [R4.64+0x5c0] ;  /* 0x0005c02404087981 */ /* 0x000f24000c2e1900 */
[----:B------:R-:W-:Y:S01]  /*10f0*/  FFMA R37, R16, R16, R37 ;  /* 0x0000001010257223 */ /* 0x000fe20000000025 */
[----:B------:R-:W-:Y:S01]  /*1100*/  FMUL R16, R15, 48 ;  /* 0x424000000f107820 */ /* 0x000fe20000400000 */
[----:B------:R-:W-:Y:S01]  /*1110*/  FMUL R14, R14, 48 ;  /* 0x424000000e0e7820 */ /* 0x000fe20000400000 */
[----:B------:R-:W4:Y:S02]  /*1120*/  LDG.E.EL R15, [R4.64+0x600] ;  /* 0x00060024040f7981 */ /* 0x000f24000c2e1900 */
[----:B------:R-:W-:Y:S02]  /*1130*/  FFMA R37, R16, R16, R37 ;  /* 0x0000001010257223 */ /* 0x000fe40000000025 */
[----:B------:R-:W4:Y:S01]  /*1140*/  LDG.E.EL R16, [R4.64+0x5f0] ;  /* 0x0005f02404107981 */ /* 0x000f22000c2e1900 */
[----:B------:R-:W-:Y:S01]  /*1150*/  FMUL R12, R12, 48 ;  /* 0x424000000c0c7820 */ /* 0x000fe20000400000 */
[----:B------:R-:W-:-:S02]  /*1160*/  FFMA R37, R14, R14, R37 ;  /* 0x0000000e0e257223 */ /* 0x000fc40000000025 */
        /* <DEDUP_REMOVED lines=45> */
[----:B----4-:R-:W-:-:S03]  /*1440*/  FMUL R36, R3, 48 ;  /* 0x4240000003247820 */ /* 0x010fc60000400000 */
[----:B------:R-:W4:Y:S01]  /*1450*/  LDG.E.EL R3, [R4.64+0x710] ;  /* 0x0007102404037981 */ /* 0x000f22000c2e1900 */
[----:B------:R-:W-:Y:S01]  /*1460*/  FFMA R37, R36, R36, R37 ;  /* 0x0000002424257223 */ /* 0x000fe20000000025 */
[----:B------:R-:W-:-:S04]  /*1470*/  FMUL R6, R6, 48 ;  /* 0x4240000006067820 */ /* 0x000fc80000400000 */
[----:B------:R-:W-:Y:S02]  /*1480*/  FFMA R37, R6, R6, R37 ;  /* 0x0000000606257223 */ /* 0x000fe40000000025 */
[----:B------:R-:W4:Y:S01]  /*1490*/  LDG.E.EL R6, [R4.64+0x720] ;  /* 0x0007202404067981 */ /* 0x000f22000c2e1900 */
[----:B------:R-:W-:-:S04]  /*14a0*/  FMUL R26, R26, 48 ;  /* 0x424000001a1a7820 */ /* 0x000fc80000400000 */
[----:B------:R-:W-:Y:S01]  /*14b0*/  FFMA R37, R26, R26, R37 ;  /* 0x0000001a1a257223 */ /* 0x000fe20000000025 */
[----:B------:R-:W-:Y:S02]  /*14c0*/  FMUL R26, R27, 48 ;  /* 0x424000001b1a7820 */ /* 0x000fe40000400000 */
[----:B------:R-:W4:Y:S02]  /*14d0*/  LDG.E.EL R27, [R4.64+0x740] ;  /* 0x00074024041b7981 */ /* 0x000f24000c2e1900 */
[----:B------:R-:W-:Y:S01]  /*14e0*/  FFMA R37, R26, R26, R37 ;  /* 0x0000001a1a257223 */ /* 0x000fe20000000025 */
[----:B------:R-:W-:Y:S02]  /*14f0*/  FMUL R26, R7, 48 ;  /* 0x42400000071a7820 */ /* 0x000fe40000400000 */
[----:B------:R-:W4:Y:S02]  /*1500*/  LDG.E.EL R7, [R4.64+0x730] ;  /* 0x0007302404077981 */ /* 0x000f24000c2e1900 */
[----:B------:R-:W-:Y:S01]  /*1510*/  FFMA R37, R26, R26, R37 ;  /* 0x0000001a1a257223 */ /* 0x000fe20000000025 */
[----:B------:R-:W-:Y:S01]  /*1520*/  FMUL R26, R21, 48 ;  /* 0x42400000151a7820 */ /* 0x000fe20000400000 */
[----:B------:R-:W-:Y:S01]  /*1530*/  FMUL R8, R8, 48 ;  /* 0x4240000008087820 */ /* 0x000fe20000400000 */
[----:B------:R-:W4:Y:S02]  /*1540*/  LDG.E.EL R21, [R4.64+0x760] ;  /* 0x0007602404157981 */ /* 0x000f24000c2e1900 */
        /* <DEDUP_REMOVED lines=10> */
[----:B------:R-:W4:Y:S02]  /*15f0*/  LDG.E.EL R20, [R4.64+0x780] ;  /* 0x0007802404147981 */ /* 0x000f24000c2e1900 */
[----:B------:R-:W-:Y:S01]  /*1600*/  FFMA R37, R16, R16, R37 ;  /* 0x0000001010257223 */ /* 0x000fe20000000025 */
[----:B------:R-:W-:Y:S01]  /*1610*/  FMUL R16, R15, 48 ;  /* 0x424000000f107820 */ /* 0x000fe20000400000 */
[----:B------:R-:W-:Y:S01]  /*1620*/  FMUL R14, R14, 48 ;  /* 0x424000000e0e7820 */ /* 0x000fe20000400000 */
[----:B------:R-:W-:Y:S01]  /*1630*/  FMUL R12, R12, 48 ;  /* 0x424000000c0c7820 */ /* 0x000fe20000400000 */
[----:B------:R-:W4:Y:S01]  /*1640*/  LDG.E.EL R15, [R4.64+0x7b0] ;  /* 0x0007b024040f7981 */ /* 0x000f22000c2e1900 */
[----:B------:R-:W-:-:S03]  /*1650*/  FFMA R37, R16, R16, R37 ;  /* 0x0000001010257223 */ /* 0x000fc60000000025 */
        /* <DEDUP_REMOVED lines=59> */
[----:B------:R-:W-:-:S04]  /*1a10*/  FMUL R8, R8, 48 ;  /* 0x4240000008087820 */ /* 0x000fc80000400000 */
[----:B------:R-:W-:Y:S01]  /*1a20*/  FFMA R37, R8, R8, R37 ;  /* 0x0000000808257223 */ /* 0x000fe20000000025 */
[----:B------:R-:W-:Y:S01]  /*1a30*/  FMUL R8, R21, 48 ;  /* 0x4240000015087820 */ /* 0x000fe20000400000 */
[----:B------:R-:W-:Y:S01]  /*1a40*/  FMUL R26, R26, 48 ;  /* 0x424000001a1a7820 */ /* 0x000fe20000400000 */
[----:B------:R-:W4:Y:S02]  /*1a50*/  LDG.E.EL R21, [R4.64+0x900] ;  /* 0x0009002404157981 */ /* 0x000f24000c2e1900 */
[----:B------:R-:W-:Y:S02]  /*1a60*/  FFMA R37, R8, R8, R37 ;  /* 0x0000000808257223 */ /* 0x000fe40000000025 */
[----:B------:R-:W4:Y:S01]  /*1a70*/  LDG.E.EL R8, [R4.64+0x8f0] ;  /* 0x0008f02404087981 */ /* 0x000f22000c2e1900 */
[----:B------:R-:W-:Y:S01]  /*1a80*/  FMUL R20, R20, 48 ;  /* 0x4240000014147820 */ /* 0x000fe20000400000 */
[----:B------:R-:W-:Y:S02]  /*1a90*/  FFMA R37, R26, R26, R37 ;  /* 0x0000001a1a257223 */ /* 0x000fe40000000025 */
[----:B------:R-:W4:Y:S02]  /*1aa0*/  LDG.E.EL R26, [R4.64+0x910] ;  /* 0x00091024041a7981 */ /* 0x000f24000c2e1900 */
[----:B------:R-:W-:Y:S01]  /*1ab0*/  FFMA R37, R20, R20, R37 ;  /* 0x0000001414257223 */ /* 0x000fe20000000025 */
[----:B------:R-:W-:Y:S01]  /*1ac0*/  FMUL R20, R19, 48 ;  /* 0x4240000013147820 */ /* 0x000fe20000400000 */
        /* <DEDUP_REMOVED lines=19> */
[----:B------:R-:W-:-:S02]  /*1c00*/  FFMA R37, R10, R10, R37 ;  /* 0x0000000a0a257223 */ /* 0x000fc40000000025 */
        /* <DEDUP_REMOVED lines=46> */
[----:B------:R-:W-:-:S04]  /*1ef0*/  FMUL R8, R8, 48 ;  /* 0x4240000008087820 */ /* 0x000fc80000400000 */
        /* <DEDUP_REMOVED lines=82> */
[----:B------:R-:W-:Y:S02]  /*2420*/  FMUL R8, R21, 48 ;  /* 0x4240000015087820 */ /* 0x000fe40000400000 */
[----:B------:R-:W4:Y:S02]  /*2430*/  LDG.E.EL R21, [R4.64+0xc60] ;  /* 0x000c602404157981 */ /* 0x000f24000c2e1900 */
[----:B------:R-:W-:Y:S01]  /*2440*/  FFMA R37, R8, R8, R37 ;  /* 0x0000000808257223 */ /* 0x000fe20000000025 */
[----:B------:R-:W-:Y:S01]  /*2450*/  FMUL R26, R26, 48 ;  /* 0x424000001a1a7820 */ /* 0x000fe20000400000 */
[----:B------:R-:W4:Y:S03]  /*2460*/  LDG.E.EL R8, [R4.64+0xc50] ;  /* 0x000c502404087981 */ /* 0x000f26000c2e1900 */
[----:B------:R-:W-:Y:S01]  /*2470*/  FFMA R37, R26, R26, R37 ;  /* 0x0000001a1a257223 */ /* 0x000fe20000000025 */
[----:B------:R-:W-:-:S02]  /*2480*/  FMUL R26, R27, 48 ;  /* 0x424000001b1a7820 */ /* 0x000fc40000400000 */
[----:B------:R-:W4:Y:S01]  /*2490*/  LDG.E.EL R27, [R4.64+0xc80] ;  /* 0x000c8024041b7981 */ /* 0x000f22000c2e1900 */
[----:B------:R-:W-:Y:S01]  /*24a0*/  FMUL R20, R20, 48 ;  /* 0x4240000014147820 */ /* 0x000fe20000400000 */
[----:B------:R-:W-:Y:S02]  /*24b0*/  FFMA R37, R26, R26, R37 ;  /* 0x0000001a1a257223 */ /* 0x000fe40000000025 */
[----:B------:R-:W4:Y:S02]  /*24c0*/  LDG.E.EL R26, [R4.64+0xc70] ;  /* 0x000c7024041a7981 */ /* 0x000f24000c2e1900 */
[----:B------:R-:W-:Y:S01]  /*24d0*/  FFMA R37, R20, R20, R37 ;  /* 0x0000001414257223 */ /* 0x000fe20000000025 */
[----:B------:R-:W-:Y:S02]  /*24e0*/  FMUL R20, R19, 48 ;  /* 0x4240000013147820 */ /* 0x000fe40000400000 */
        /* <DEDUP_REMOVED lines=11> */
[----:B------:R-:W-:-:S04]  /*25a0*/  FFMA R37, R14, R14, R37 ;  /* 0x0000000e0e257223 */ /* 0x000fc80000000025 */
[----:B------:R-:W-:Y:S01]  /*25b0*/  FFMA R37, R12, R12, R37 ;  /* 0x0000000c0c257223 */ /* 0x000fe20000000025 */
[----:B------:R-:W-:Y:S02]  /*25c0*/  FMUL R12, R9, 48 ;  /* 0x42400000090c7820 */ /* 0x000fe40000400000 */
[----:B------:R-:W4:Y:S02]  /*25d0*/  LDG.E.EL R9, [R4.64+0xcc0] ;  /* 0x000cc02404097981 */ /* 0x000f24000c2e1900 */
[----:B------:R-:W-:Y:S01]  /*25e0*/  FFMA R37, R12, R12, R37 ;  /* 0x0000000c0c257223 */ /* 0x000fe20000000025 */
[----:B------:R-:W-:Y:S02]  /*25f0*/  FMUL R12, R10, 48 ;  /* 0x424000000a0c7820 */ /* 0x000fe40000400000 */
[----:B------:R-:W4:Y:S02]  /*2600*/  LDG.E.EL R10, [R4.64+0xcd0] ;  /* 0x000cd024040a7981 */ /* 0x000f24000c2e1900 */
[----:B------:R-:W-:Y:S01]  /*2610*/  FFMA R37, R12, R12, R37 ;  /* 0x0000000c0c257223 */ /* 0x000fe20000000025 */
[----:B------:R-:W-:-:S02]  /*2620*/  FMUL R12, R11, 48 ;  /* 0x424000000b0c7820 */ /* 0x000fc40000400000 */
[----:B------:R-:W4:Y:S02]  /*2630*/  LDG.E.EL R11, [R4.64+0xce0] ;  /* 0x000ce024040b7981 */ /* 0x000f24000c2e1900 */
[----:B------:R-:W-:Y:S02]  /*2640*/  FFMA R37, R12, R12, R37 ;  /* 0x0000000c0c257223 */ /* 0x000fe40000000025 */
[----:B------:R-:W4:Y:S01]  /*2650*/  LDG.E.EL R12, [R4.64+0xcf0] ;  /* 0x000cf024040c7981 */ /* 0x000f22000c2e1900 */
[----:B------:R-:W-:-:S03]  /*2660*/  FMUL R14, R13, 48 ;  /* 0x424000000d0e7820 */ /* 0x000fc60000400000 */
[----:B------:R-:W4:Y:S01]  /*2670*/  LDG.E.EL R13, [R4.64+0xd00] ;  /* 0x000d0024040d7981 */ /* 0x000f22000c2e1900 */
[----:B------:R-:W-:-:S03]  /*2680*/  FFMA R37, R14, R14, R37 ;  /* 0x0000000e0e257223 */ /* 0x000fc60000000025 */
[----:B------:R-:W4:Y:S01]  /*2690*/  LDG.E.EL R14, [R4.64+0xd10] ;  /* 0x000d1024040e7981 */ /* 0x000f22000c2e1900 */
[----:B------:R-:W-:-:S03]  /*26a0*/  FMUL R36, R17, 48 ;  /* 0x4240000011247820 */ /* 0x000fc60000400000 */
        /* <DEDUP_REMOVED lines=47> */
[----:B------:R-:W4:Y:S02]  /*29a0*/  LDG.E.EL R27, [R4.64+0xe30] ;  /* 0x000e3024041b7981 */ /* 0x000f24000c2e1900 */
[----:B------:R-:W-:Y:S01]  /*29b0*/  FFMA R37, R26, R26, R37 ;  /* 0x0000001a1a257223 */ /* 0x000fe20000000025 */
[----:B------:R-:W-:Y:S01]  /*29c0*/  FMUL R20, R20, 48 ;  /* 0x4240000014147820 */ /* 0x000fe20000400000 */
[----:B------:R-:W4:Y:S03]  /*29d0*/  LDG.E.EL R26, [R4.64+0xe20] ;  /* 0x000e2024041a7981 */ /* 0x000f26000c2e1900 */
[----:B------:R-:W-:Y:S01]  /*29e0*/  FFMA R37, R20, R20, R37 ;  /* 0x0000001414257223 */ /* 0x000fe20000000025 */
[----:B------:R-:W-:Y:S02]  /*29f0*/  FMUL R20, R19, 48 ;  /* 0x4240000013147820 */ /* 0x000fe40000400000 */
        /* <DEDUP_REMOVED lines=259> */
[----:B------:R-:W-:-:S02]  /*3a30*/  FFMA R37, R16, R16, R37 ;  /* 0x0000001010257223 */ /* 0x000fc40000000025 */
[----:B------:R-:W4:Y:S01]  /*3a40*/  LDG.E.EL R16, [R4.64+0x1390] ;  /* 0x0013902404107981 */ /* 0x000f22000c2e1900 */
[----:B------:R-:W-:Y:S01]  /*3a50*/  FMUL R20, R20, 48 ;  /* 0x4240000014147820 */ /* 0x000fe20000400000 */
[----:B------:R-:W-:-:S03]  /*3a60*/  FMUL R22, R22, 48 ;  /* 0x4240000016167820 */ /* 0x000fc60000400000 */
[----:B------:R-:W-:Y:S01]  /*3a70*/  FFMA R37, R20, R20, R37 ;  /* 0x0000001414257223 */ /* 0x000fe20000000025 */
[----:B------:R-:W-:Y:S02]  /*3a80*/  FMUL R20, R21, 48 ;  /* 0x4240000015147820 */ /* 0x000fe40000400000 */
[----:B------:R-:W4:Y:S01]  /*3a90*/  LDG.E.EL R21, [R4.64+0x13d0] ;  /* 0x0013d02404157981 */ /* 0x000f22000c2e1900 */
[----:B------:R-:W-:Y:S01]  /*3aa0*/  FFMA R37, R22, R22, R37 ;  /* 0x0000001616257223 */ /* 0x000fe20000000025 */
[----:B------:R-:W-:-:S03]  /*3ab0*/  FMUL R26, R26, 48 ;  /* 0x424000001a1a7820 */ /* 0x000fc60000400000 */
[----:B------:R-:W-:Y:S02]  /*3ac0*/  FFMA R37, R20, R20, R37 ;  /* 0x0000001414257223 */ /* 0x000fe40000000025 */
[----:B------:R-:W4:Y:S01]  /*3ad0*/  LDG.E.EL R20, [R4.64+0x13c0] ;  /* 0x0013c02404147981 */ /* 0x000f22000c2e1900 */
[----:B------:R-:W-:Y:S01]  /*3ae0*/  FMUL R22, R27, 48 ;  /* 0x424000001b167820 */ /* 0x000fe20000400000 */
[----:B------:R-:W-:Y:S01]  /*3af0*/  FFMA R37, R26, R26, R37 ;  /* 0x0000001a1a257223 */ /* 0x000fe20000000025 */
[----:B------:R-:W-:Y:S01]  /*3b00*/  FMUL R28, R28, 48 ;  /* 0x424000001c1c7820 */ /* 0x000fe20000400000 */
[----:B------:R-:W4:Y:S02]  /*3b10*/  LDG.E.EL R26, [R4.64+0x13f0] ;  /* 0x0013f024041a7981 */ /* 0x000f24000c2e1900 */
[----:B------:R-:W-:Y:S02]  /*3b20*/  FFMA R37, R22, R22, R37 ;  /* 0x0000001616257223 */ /* 0x000fe40000000025 */
[----:B------:R-:W4:Y:S02]  /*3b30*/  LDG.E.EL R22, [R4.64+0x13e0] ;  /* 0x0013e02404167981 */ /* 0x000f24000c2e1900 */
[----:B------:R-:W-:Y:S01]  /*3b40*/  FFMA R37, R28, R28, R37 ;  /* 0x0000001c1c257223 */ /* 0x000fe20000000025 */
[----:B------:R-:W-:Y:S01]  /*3b50*/  FMUL R28, R29, 48 ;  /* 0x424000001d1c7820 */ /* 0x000fe20000400000 */
[----:B------:R-:W4:Y:S03]  /*3b60*/  LDG.E.EL R27, [R4.64+0x1400] ;  /* 0x00140024041b7981 */ /* 0x000f26000c2e1900 */
[----:B------:R-:W-:Y:S01]  /*3b70*/  FFMA R37, R28, R28, R37 ;  /* 0x0000001c1c257223 */ /* 0x000fe20000000025 */
[----:B------:R-:W4:Y:S04]  /*3b80*/  LDG.E.EL R29, [R4.64+0x1420] ;  /* 0x00142024041d7981 */ /* 0x000f28000c2e1900 */
[----:B------:R-:W4:Y:S01]  /*3b90*/  LDG.E.EL R28, [R4.64+0x1410] ;  /* 0x00141024041c7981 */ /* 0x000f22000c2e1900 */
[----:B------:R-:W-:-:S04]  /*3ba0*/  FMUL R30, R30, 48 ;  /* 0x424000001e1e7820 */ /* 0x000fc80000400000 */
        /* <DEDUP_REMOVED lines=84> */
[----:B------:R-:W-:-:S03]  /*40f0*/  FFMA R37, R34, R34, R37 ;  /* 0x0000002222257223 */ /* 0x000fc60000000025 */
        /* <DEDUP_REMOVED lines=145> */
[----:B------:R-:W-:-:S02]  /*4a10*/  FMUL R22, R27, 48 ;  /* 0x424000001b167820 */ /* 0x000fc40000400000 */
[----:B------:R-:W4:Y:S01]  /*4a20*/  LDG.E.EL R27, [R4.64+0x1910] ;  /* 0x00191024041b7981 */ /* 0x000f22000c2e1900 */
[----:B------:R-:W-:Y:S01]  /*4a30*/  FFMA R37, R26, R26, R37 ;  /* 0x0000001a1a257223 */ /* 0x000fe20000000025 */
[----:B------:R-:W-:-:S03]  /*4a40*/  FMUL R28, R28, 48 ;  /* 0x424000001c1c7820 */ /* 0x000fc60000400000 */
[----:B------:R-:W-:Y:S01]  /*4a50*/  FFMA R37, R22, R22, R37 ;  /* 0x0000001616257223 */ /* 0x000fe20000000025 */
[----:B------:R-:W4:Y:S04]  /*4a60*/  LDG.E.EL R26, [R4.64+0x1900] ;  /* 0x00190024041a7981 */ /* 0x000f28000c2e1900 */
[----:B------:R-:W4:Y:S01]  /*4a70*/  LDG.E.EL R22, [R4.64+0x18f0] ;  /* 0x0018f02404167981 */ /* 0x000f22000c2e1900 */
[----:B------:R-:W-:Y:S01]  /*4a80*/  FFMA R37, R28, R28, R37 ;  /* 0x0000001c1c257223 */ /* 0x000fe20000000025 */
[----:B------:R-:W-:Y:S01]  /*4a90*/  FMUL R34, R34, 48 ;  /* 0x4240000022227820 */ /* 0x000fe20000400000 */
[----:B------:R-:W-:Y:S01]  /*4aa0*/  FMUL R28, R29, 48 ;  /* 0x424000001d1c7820 */ /* 0x000fe20000400000 */
[----:B------:R-:W-:Y:S01]  /*4ab0*/  FMUL R30, R30, 48 ;  /* 0x424000001e1e7820 */ /* 0x000fe20000400000 */
[----:B------:R-:W4:Y:S01]  /*4ac0*/  LDG.E.EL R29, [R4.64+0x1930] ;  /* 0x00193024041d7981 */ /* 0x000f22000c2e1900 */
[----:B------:R-:W-:-:S04]  /*4ad0*/  FFMA R37, R34, R34, R37 ;  /* 0x0000002222257223 */ /* 0x000fc80000000025 */
[----:B------:R-:W-:Y:S02]  /*4ae0*/  FFMA R37, R28, R28, R37 ;  /* 0x0000001c1c257223 */ /* 0x000fe40000000025 */
[----:B------:R-:W4:Y:S02]  /*4af0*/  LDG.E.EL R28, [R4.64+0x1920] ;  /* 0x00192024041c7981 */ /* 0x000f24000c2e1900 */
[----:B------:R-:W-:Y:S02]  /*4b00*/  FFMA R37, R30, R30, R37 ;  /* 0x0000001e1e257223 */ /* 0x000fe40000000025 */
[----:B------:R-:W4:Y:S01]  /*4b10*/  LDG.E.EL R30, [R4.64+0x1940] ;  /* 0x00194024041e7981 */ /* 0x000f22000c2e1900 */
[----:B------:R-:W-:-:S03]  /*4b20*/  FMUL R34, R33, 48 ;  /* 0x4240000021227820 */ /* 0x000fc60000400000 */
[----:B------:R-:W4:Y:S01]  /*4b30*/  LDG.E.EL R33, [R4.64+0x1950] ;  /* 0x0019502404217981 */ /* 0x000f22000c2e1900 */
[----:B------:R-:W-:-:S03]  /*4b40*/  FFMA R37, R34, R34, R37 ;  /* 0x0000002222257223 */ /* 0x000fc60000000025 */
[----:B------:R-:W4:Y:S01]  /*4b50*/  LDG.E.EL R34, [R4.64+0x1960] ;  /* 0x0019602404227981 */ /* 0x000f22000c2e1900 */
        /* <DEDUP_REMOVED lines=56> */
[----:B------:R-:W-:Y:S01]  /*4ee0*/  FFMA R37, R20, R20, R37 ;  /* 0x0000001414257223 */ /* 0x000fe20000000025 */
[----:B------:R-:W-:Y:S01]  /*4ef0*/  FMUL R22, R22, 48 ;  /* 0x4240000016167820 */ /* 0x000fe20000400000 */
[----:B------:R-:W4:Y:S03]  /*4f00*/  LDG.E.EL R20, [R4.64+0x1a80] ;  /* 0x001a802404147981 */ /* 0x000f26000c2e1900 */
[----:B------:R-:W-:Y:S01]  /*4f10*/  FFMA R37, R22, R22, R37 ;  /* 0x0000001616257223 */ /* 0x000fe20000000025 */
[----:B------:R-:W-:-:S02]  /*4f20*/  FMUL R22, R27, 48 ;  /* 0x424000001b167820 */ /* 0x000fc40000400000 */
[----:B------:R-:W4:Y:S01]  /*4f30*/  LDG.E.EL R27, [R4.64+0x1ac0] ;  /* 0x001ac024041b7981 */ /* 0x000f22000c2e1900 */
[----:B------:R-:W-:-:S03]  /*4f40*/  FFMA R37, R26, R26, R37 ;  /* 0x0000001a1a257223 */ /* 0x000fc60000000025 */
[----:B------:R-:W4:Y:S01]  /*4f50*/  LDG.E.EL R26, [R4.64+0x1ab0] ;  /* 0x001ab024041a7981 */ /* 0x000f22000c2e1900 */
[----:B------:R-:W-:Y:S01]  /*4f60*/  FFMA R37, R22, R22, R37 ;  /* 0x0000001616257223 */ /* 0x000fe20000000025 */
[----:B------:R-:W-:Y:S02]  /*4f70*/  FMUL R28, R28, 48 ;  /* 0x424000001c1c7820 */ /* 0x000fe40000400000 */
        /* <DEDUP_REMOVED lines=77> */
[----:B------:R-:W-:Y:S01]  /*5450*/  FFMA R37, R26, R26, R37 ;  /* 0x0000001a1a257223 */ /* 0x000fe20000000025 */
        /* <DEDUP_REMOVED lines=9> */
[----:B------:R-:W-:Y:S01]  /*54f0*/  FMUL R34, R34, 48 ;  /* 0x4240000022227820 */ /* 0x000fe20000400000 */
[----:B------:R-:W4:Y:S02]  /*5500*/  LDG.E.EL R28, [R4.64+0x1c80] ;  /* 0x001c8024041c7981 */ /* 0x000f24000c2e1900 */
[----:B------:R-:W-:Y:S01]  /*5510*/  FFMA R37, R30, R30, R37 ;  /* 0x0000001e1e257223 */ /* 0x000fe20000000025 */
[----:B------:R-:W-:-:S02]  /*5520*/  FMUL R30, R33, 48 ;  /* 0x42400000211e7820 */ /* 0x000fc40000400000 */
[----:B------:R-:W4:Y:S01]  /*5530*/  LDG.E.EL R33, [R4.64+0x1cd0] ;  /* 0x001cd02404217981 */ /* 0x000f22000c2e1900 */
[----:B------:R-:W-:-:S03]  /*5540*/  FFMA R37, R34, R34, R37 ;  /* 0x0000002222257223 */ /* 0x000fc60000000025 */
[----:B------:R-:W4:Y:S01]  /*5550*/  LDG.E.EL R34, [R4.64+0x1cc0] ;  /* 0x001cc02404227981 */ /* 0x000f22000c2e1900 */
[----:B------:R-:W-:Y:S01]  /*5560*/  FFMA R37, R30, R30, R37 ;  /* 0x0000001e1e257223 */ /* 0x000fe20000000025 */
[----:B---3--:R-:W-:Y:S02]  /*5570*/  FMUL R30, R32, 48 ;  /* 0x42400000201e7820 */ /* 0x008fe40000400000 */
[----:B------:R-:W3:Y:S02]  /*5580*/  LDG.E.EL R32, [R4.64+0x1ca0] ;  /* 0x001ca02404207981 */ /* 0x000ee4000c2e1900 */
        /* <DEDUP_REMOVED lines=54> */
[----:B------:R-:W-:Y:S01]  /*58f0*/  FFMA R37, R20, R20, R37 ;  /* 0x0000001414257223 */ /* 0x000fe20000000025 */
[----:B------:R-:W-:Y:S01]  /*5900*/  FMUL R26, R26, 48 ;  /* 0x424000001a1a7820 */ /* 0x000fe20000400000 */
[----:B------:R-:W4:Y:S01]  /*5910*/  LDG.E.EL R20, [R4.64+0x1de0] ;  /* 0x001de02404147981 */ /* 0x000f22000c2e1900 */
[----:B------:R-:W-:-:S04]  /*5920*/  FMUL R22, R22, 48 ;  /* 0x4240000016167820 */ /* 0x000fc80000400000 */
[----:B------:R-:W-:Y:S01]  /*5930*/  FFMA R37, R22, R22, R37 ;  /* 0x0000001616257223 */ /* 0x000fe20000000025 */
[----:B------:R-:W-:Y:S02]  /*5940*/  FMUL R22, R27, 48 ;  /* 0x424000001b167820 */ /* 0x000fe40000400000 */
        /* <DEDUP_REMOVED lines=10> */
[----:B------:R-:W-:Y:S02]  /*59f0*/  FFMA R37, R28, R28, R37 ;  /* 0x0000001c1c257223 */ /* 0x000fe40000000025 */
[----:B------:R-:W4:Y:S01]  /*5a00*/  LDG.E.EL R28, [R4.64+0x1e30] ;  /* 0x001e3024041c7981 */ /* 0x000f22000c2e1900 */
[----:B---3--:R-:W-:-:S04]  /*5a10*/  FMUL R32, R32, 48 ;  /* 0x4240000020207820 */ /* 0x008fc80000400000 */
[----:B------:R-:W-:Y:S01]  /*5a20*/  FFMA R37, R32, R32, R37 ;  /* 0x0000002020257223 */ /* 0x000fe20000000025 */
[----:B------:R-:W-:Y:S01]  /*5a30*/  FMUL R30, R30, 48 ;  /* 0x424000001e1e7820 */ /* 0x000fe20000400000 */
[----:B------:R-:W-:Y:S02]  /*5a40*/  FMUL R32, R33, 48 ;  /* 0x4240000021207820 */ /* 0x000fe40000400000 */
[----:B------:R-:W3:Y:S01]  /*5a50*/  LDG.E.EL R33, [R4.64+0x1e90] ;  /* 0x001e902404217981 */ /* 0x000ee2000c2e1900 */
[----:B------:R-:W-:-:S03]  /*5a60*/  FFMA R37, R30, R30, R37 ;  /* 0x0000001e1e257223 */ /* 0x000fc60000000025 */
[----:B------:R-:W3:Y:S01]  /*5a70*/  LDG.E.EL R30, [R4.64+0x1e50] ;  /* 0x001e5024041e7981 */ /* 0x000ee2000c2e1900 */
[----:B------:R-:W-:Y:S01]  /*5a80*/  FFMA R37, R34, R34, R37 ;  /* 0x0000002222257223 */ /* 0x000fe20000000025 */
[----:B-----5:R-:W-:Y:S02]  /*5a90*/  FMUL R34, R31, 48 ;  /* 0x424000001f227820 */ /* 0x020fe40000400000 */
[----:B------:R-:W5:Y:S01]  /*5aa0*/  LDG.E.EL R31, [R4.64+0x1e70] ;  /* 0x001e7024041f7981 */ /* 0x000f62000c2e1900 */
[----:B------:R-:W-:-:S03]  /*5ab0*/  FFMA R37, R32, R32, R37 ;  /* 0x0000002020257223 */ /* 0x000fc60000000025 */
[----:B------:R-:W5:Y:S01]  /*5ac0*/  LDG.E.EL R32, [R4.64+0x1e60] ;  /* 0x001e602404207981 */ /* 0x000f62000c2e1900 */
[----:B------:R-:W-:-:S03]  /*5ad0*/  FFMA R37, R34, R34, R37 ;  /* 0x0000002222257223 */ /* 0x000fc60000000025 */
[----:B------:R-:W5:Y:S01]  /*5ae0*/  LDG.E.EL R34, [R4.64+0x1e80] ;  /* 0x001e802404227981 */ /* 0x000f62000c2e1900 */
[----:B--2---:R-:W-:-:S04]  /*5af0*/  FMUL R0, R0, 48 ;  /* 0x4240000000007820 */ /* 0x004fc80000400000 */
[----:B------:R-:W-:Y:S02]  /*5b00*/  FFMA R37, R0, R0, R37 ;  /* 0x0000000000257223 */ /* 0x000fe40000000025 */
[----:B------:R-:W2:Y:S01]  /*5b10*/  LDG.E.EL R0, [R4.64+0x1ea0] ;  /* 0x001ea02404007981 */ /* 0x000ea2000c2e1900 */
[----:B----4-:R-:W-:-:S03]  /*5b20*/  FMUL R36, R3, 48 ;  /* 0x4240000003247820 */ /* 0x010fc60000400000 */
[----:B------:R-:W2:Y:S01]  /*5b30*/  LDG.E.EL R3, [R4.64+0x1eb0] ;  /* 0x001eb02404037981 */ /* 0x000ea2000c2e1900 */
[----:B------:R-:W-:Y:S01]  /*5b40*/  FFMA R37, R36, R36, R37 ;  /* 0x0000002424257223 */ /* 0x000fe20000000025 */
[----:B------:R-:W-:-:S04]  /*5b50*/  FMUL R6, R6, 48 ;  /* 0x4240000006067820 */ /* 0x000fc80000400000 */
[----:B------:R-:W-:Y:S02]  /*5b60*/  FFMA R37, R6, R6, R37 ;  /* 0x0000000606257223 */ /* 0x000fe40000000025 */
[----:B------:R-:W2:Y:S01]  /*5b70*/  LDG.E.EL R6, [R4.64+0x1ec0] ;  /* 0x001ec02404067981 */ /* 0x000ea2000c2e1900 */
[----:B------:R-:W-:-:S03]  /*5b80*/  FMUL R36, R7, 48 ;  /* 0x4240000007247820 */ /* 0x000fc60000400000 */
[----:B------:R-:W2:Y:S01]  /*5b90*/  LDG.E.EL R7, [R4.64+0x1ed0] ;  /* 0x001ed02404077981 */ /* 0x000ea2000c2e1900 */
        /* <DEDUP_REMOVED lines=55> */
[----:B---3--:R-:W-:-:S04]  /*5f10*/  FMUL R30, R30, 48 ;  /* 0x424000001e1e7820 */ /* 0x008fc80000400000 */
[----:B------:R-:W-:Y:S01]  /*5f20*/  FFMA R37, R30, R30, R37 ;  /* 0x0000001e1e257223 */ /* 0x000fe20000000025 */
[----:B-----5:R-:W-:Y:S02]  /*5f30*/  FMUL R30, R31, 48 ;  /* 0x424000001f1e7820 */ /* 0x020fe40000400000 */
[----:B------:R-:W3:Y:S01]  /*5f40*/  LDG.E.EL R31, [R4.64+0x2010] ;  /* 0x00201024041f7981 */ /* 0x000ee2000c2e1900 */
[----:B------:R-:W-:-:S04]  /*5f50*/  FMUL R32, R32, 48 ;  /* 0x4240000020207820 */ /* 0x000fc80000400000 */
[----:B------:R-:W-:Y:S01]  /*5f60*/  FFMA R37, R32, R32, R37 ;  /* 0x0000002020257223 */ /* 0x000fe20000000025 */
[----:B------:R-:W-:-:S03]  /*5f70*/  FMUL R34, R34, 48 ;  /* 0x4240000022227820 */ /* 0x000fc60000400000 */
[----:B------:R-:W-:Y:S02]  /*5f80*/  FFMA R37, R30, R30, R37 ;  /* 0x0000001e1e257223 */ /* 0x000fe40000000025 */
[----:B------:R-:W5:Y:S01]  /*5f90*/  LDG.E.EL R30, [R4.64+0x2000] ;  /* 0x00200024041e7981 */ /* 0x000f62000c2e1900 */
[----:B------:R-:W-:Y:S01]  /*5fa0*/  FMUL R32, R33, 48 ;  /* 0x4240000021207820 */ /* 0x000fe20000400000 */
[----:B------:R-:W-:Y:S02]  /*5fb0*/  FFMA R37, R34, R34, R37 ;  /* 0x0000002222257223 */ /* 0x000fe40000000025 */
[----:B------:R-:W3:Y:S02]  /*5fc0*/  LDG.E.EL R34, [R4.64+0x2040] ;  /* 0x0020402404227981 */ /* 0x000ee4000c2e1900 */
[----:B------:R-:W-:Y:S01]  /*5fd0*/  FFMA R37, R32, R32, R37 ;  /* 0x0000002020257223 */ /* 0x000fe20000000025 */
[----:B--2---:R-:W-:Y:S01]  /*5fe0*/  FMUL R0, R0, 48 ;  /* 0x4240000000007820 */ /* 0x004fe20000400000 */
[----:B------:R-:W2:Y:S03]  /*5ff0*/  LDG.E.EL R32, [R4.64+0x2020] ;  /* 0x0020202404207981 */ /* 0x000ea6000c2e1900 */
[----:B------:R-:W-:Y:S01]  /*6000*/  FFMA R37, R0, R0, R37 ;  /* 0x0000000000257223 */ /* 0x000fe20000000025 */
[----:B------:R-:W2:Y:S04]  /*6010*/  LDG.E.EL R33, [R4.64+0x2050] ;  /* 0x0020502404217981 */ /* 0x000ea8000c2e1900 */
[----:B------:R-:W2:Y:S01]  /*6020*/  LDG.E.EL R0, [R4.64+0x2030] ;  /* 0x0020302404007981 */ /* 0x000ea2000c2e1900 */
[----:B------:R-:W-:-:S03]  /*6030*/  FMUL R36, R3, 48 ;  /* 0x4240000003247820 */ /* 0x000fc60000400000 */
        /* <DEDUP_REMOVED lines=8> */
[----:B----4-:R-:W-:-:S04]  /*60c0*/  FMUL R8, R8, 48 ;  /* 0x4240000008087820 */ /* 0x010fc80000400000 */
        /* <DEDUP_REMOVED lines=41> */
[----:B------:R-:W-:Y:S01]  /*6360*/  FMUL R22, R27, 48 ;  /* 0x424000001b167820 */ /* 0x000fe20000400000 */
[----:B------:R-:W-:-:S02]  /*6370*/  FMUL R28, R28, 48 ;  /* 0x424000001c1c7820 */ /* 0x000fc40000400000 */
[----:B------:R-:W-:Y:S01]  /*6380*/  FFMA R37, R26, R26, R37 ;  /* 0x0000001a1a257223 */ /* 0x000fe20000000025 */
[----:B------:R-:W4:Y:S03]  /*6390*/  LDG.E.EL R27, [R4.64+0x2180] ;  /* 0x00218024041b7981 */ /* 0x000f26000c2e1900 */
[----:B------:R-:W-:Y:S01]  /*63a0*/  FFMA R37, R22, R22, R37 ;  /* 0x0000001616257223 */ /* 0x000fe20000000025 */
[----:B------:R-:W4:Y:S04]  /*63b0*/  LDG.E.EL R26, [R4.64+0x2170] ;  /* 0x00217024041a7981 */ /* 0x000f28000c2e1900 */
[----:B------:R-:W4:Y:S01]  /*63c0*/  LDG.E.EL R22, [R4.64+0x2160] ;  /* 0x0021602404167981 */ /* 0x000f22000c2e1900 */
[----:B------:R-:W-:Y:S01]  /*63d0*/  FFMA R37, R28, R28, R37 ;  /* 0x0000001c1c257223 */ /* 0x000fe20000000025 */
[----:B------:R-:W-:-:S02]  /*63e0*/  FMUL R28, R29, 48 ;  /* 0x424000001d1c7820 */ /* 0x000fc40000400000 */
[----:B------:R-:W4:Y:S02]  /*63f0*/  LDG.E.EL R29, [R4.64+0x21a0] ;  /* 0x0021a024041d7981 */ /* 0x000f24000c2e1900 */
[----:B------:R-:W-:Y:S02]  /*6400*/  FFMA R37, R28, R28, R37 ;  /* 0x0000001c1c257223 */ /* 0x000fe40000000025 */
[----:B------:R-:W4:Y:S01]  /*6410*/  LDG.E.EL R28, [R4.64+0x2190] ;  /* 0x00219024041c7981 */ /* 0x000f22000c2e1900 */
[----:B-----5:R-:W-:-:S04]  /*6420*/  FMUL R30, R30, 48 ;  /* 0x424000001e1e7820 */ /* 0x020fc80000400000 */
[----:B------:R-:W-:Y:S01]  /*6430*/  FFMA R37, R30, R30, R37 ;  /* 0x0000001e1e257223 */ /* 0x000fe20000000025 */
[----:B---3--:R-:W-:Y:S01]  /*6440*/  FMUL R30, R31, 48 ;  /* 0x424000001f1e7820 */ /* 0x008fe20000400000 */
[----:B------:R-:W-:Y:S01]  /*6450*/  FMUL R34, R34, 48 ;  /* 0x4240000022227820 */ /* 0x000fe20000400000 */
[----:B------:R-:W3:Y:S02]  /*6460*/  LDG.E.EL R31, [R4.64+0x21d0] ;  /* 0x0021d024041f7981 */ /* 0x000ee4000c2e1900 */
[----:B------:R-:W-:Y:S01]  /*6470*/  FFMA R37, R30, R30, R37 ;  /* 0x0000001e1e257223 */ /* 0x000fe20000000025 */
[----:B--2---:R-:W-:-:S04]  /*6480*/  FMUL R32, R32, 48 ;  /* 0x4240000020207820 */ /* 0x004fc80000400000 */
[----:B------:R-:W-:Y:S01]  /*6490*/  FFMA R37, R32, R32, R37 ;  /* 0x0000002020257223 */ /* 0x000fe20000000025 */
[----:B------:R-:W-:Y:S02]  /*64a0*/  FMUL R30, R0, 48 ;  /* 0x42400000001e7820 */ /* 0x000fe40000400000 */
[----:B------:R-:W2:Y:S02]  /*64b0*/  LDG.E.EL R0, [R4.64+0x21b0] ;  /* 0x0021b02404007981 */ /* 0x000ea4000c2e1900 */
[----:B------:R-:W-:Y:S02]  /*64c0*/  FFMA R37, R30, R30, R37 ;  /* 0x0000001e1e257223 */ /* 0x000fe40000000025 */
[----:B------:R-:W5:Y:S01]  /*64d0*/  LDG.E.EL R30, [R4.64+0x21c0] ;  /* 0x0021c024041e7981 */ /* 0x000f62000c2e1900 */
[----:B------:R-:W-:Y:S01]  /*64e0*/  FMUL R32, R33, 48 ;  /* 0x4240000021207820 */ /* 0x000fe20000400000 */
[----:B------:R-:W-:Y:S01]  /*64f0*/  FFMA R37, R34, R34, R37 ;  /* 0x0000002222257223 */ /* 0x000fe20000000025 */
[----:B------:R-:W-:Y:S01]  /*6500*/  FMUL R34, R3, 48 ;  /* 0x4240000003227820 */ /* 0x000fe20000400000 */
[----:B------:R-:W3:Y:S02]  /*6510*/  LDG.E.EL R33, [R4.64+0x2210] ;  /* 0x0022102404217981 */ /* 0x000ee4000c2e1900 */
[----:B------:R-:W-:-:S02]  /*6520*/  FFMA R37, R32, R32, R37 ;  /* 0x0000002020257223 */ /* 0x000fc40000000025 */
[----:B------:R-:W3:Y:S04]  /*6530*/  LDG.E.EL R32, [R4.64+0x21e0] ;  /* 0x0021e02404207981 */ /* 0x000ee8000c2e1900 */
[----:B------:R-:W3:Y:S01]  /*6540*/  LDG.E.EL R3, [R4.64+0x21f0] ;  /* 0x0021f02404037981 */ /* 0x000ee2000c2e1900 */
[----:B------:R-:W-:-:S03]  /*6550*/  FFMA R37, R34, R34, R37 ;  /* 0x0000002222257223 */ /* 0x000fc60000000025 */
[----:B------:R-:W3:Y:S01]  /*6560*/  LDG.E.EL R34, [R4.64+0x2200] ;  /* 0x0022002404227981 */ /* 0x000ee2000c2e1900 */
[----:B------:R-:W-:-:S04]  /*6570*/  FMUL R6, R6, 48 ;  /* 0x4240000006067820 */ /* 0x000fc80000400000 */
[----:B------:R-:W-:Y:S02]  /*6580*/  FFMA R37, R6, R6, R37 ;  /* 0x0000000606257223 */ /* 0x000fe40000000025 */
[----:B------:R-:W3:Y:S01]  /*6590*/  LDG.E.EL R6, [R4.64+0x2220] ;  /* 0x0022202404067981 */ /* 0x000ee2000c2e1900 */
[----:B------:R-:W-:-:S03]  /*65a0*/  FMUL R36, R7, 48 ;  /* 0x4240000007247820 */ /* 0x000fc60000400000 */
[----:B------:R-:W3:Y:S01]  /*65b0*/  LDG.E.EL R7, [R4.64+0x2230] ;  /* 0x0022302404077981 */ /* 0x000ee2000c2e1900 */
        /* <DEDUP_REMOVED lines=16> */
[----:B------:R-:W0:Y:S02]  /*66c0*/  LDG.E.EL R13, [R4.64+0x2290] ;  /* 0x00229024040d7981 */ /* 0x000e24000c2e1900 */
[----:B------:R-:W-:Y:S01]  /*66d0*/  FFMA R37, R12, R12, R37 ;  /* 0x0000000c0c257223 */ /* 0x000fe20000000025 */
[----:B------:R-:W-:Y:S01]  /*66e0*/  FMUL R14, R14, 48 ;  /* 0x424000000e0e7820 */ /* 0x000fe20000400000 */
[----:B------:R-:W4:Y:S03]  /*66f0*/  LDG.E.EL R12, [R4.64+0x2280] ;  /* 0x00228024040c7981 */ /* 0x000f26000c2e1900 */
[----:B------:R-:W-:Y:S01]  /*6700*/  FFMA R37, R14, R14, R37 ;  /* 0x0000000e0e257223 */ /* 0x000fe20000000025 */
[----:B------:R-:W-:-:S02]  /*6710*/  FMUL R14, R15, 48 ;  /* 0x424000000f0e7820 */ /* 0x000fc40000400000 */
[----:B------:R0:W4:Y:S02]  /*6720*/  LDG.E.EL R15, [R4.64+0x22b0] ;  /* 0x0022b024040f7981 */ /* 0x000124000c2e1900 */
[----:B------:R-:W-:Y:S02]  /*6730*/  FFMA R37, R14, R14, R37 ;  /* 0x0000000e0e257223 */ /* 0x000fe40000000025 */
[----:B------:R0:W4:Y:S01]  /*6740*/  LDG.E.EL R14, [R4.64+0x22a0] ;  /* 0x0022a024040e7981 */ /* 0x000122000c2e1900 */
[----:B------:R-:W-:-:S04]  /*6750*/  FMUL R16, R16, 48 ;  /* 0x4240000010107820 */ /* 0x000fc80000400000 */
[----:B------:R-:W-:Y:S01]  /*6760*/  FFMA R37, R16, R16, R37 ;  /* 0x0000001010257223 */ /* 0x000fe20000000025 */
[----:B------:R-:W-:Y:S02]  /*6770*/  FMUL R16, R17, 48 ;  /* 0x4240000011107820 */ /* 0x000fe40000400000 */
[----:B------:R0:W4:Y:S02]  /*6780*/  LDG.E.EL R17, [R4.64+0x22d0] ;  /* 0x0022d02404117981 */ /* 0x000124000c2e1900 */
[----:B------:R-:W-:Y:S01]  /*6790*/  FFMA R37, R16, R16, R37 ;  /* 0x0000001010257223 */ /* 0x000fe20000000025 */
[----:B------:R-:W-:Y:S01]  /*67a0*/  FMUL R16, R19, 48 ;  /* 0x4240000013107820 */ /* 0x000fe20000400000 */
[----:B------:R-:W-:Y:S01]  /*67b0*/  FMUL R20, R20, 48 ;  /* 0x4240000014147820 */ /* 0x000fe20000400000 */
[----:B------:R0:W4:Y:S02]  /*67c0*/  LDG.E.EL R19, [R4.64+0x22e0] ;  /* 0x0022e02404137981 */ /* 0x000124000c2e1900 */
[----:B------:R-:W-:-:S02]  /*67d0*/  FFMA R37, R16, R16, R37 ;  /* 0x0000001010257223 */ /* 0x000fc40000000025 */
[----:B------:R0:W4:Y:S02]  /*67e0*/  LDG.E.EL R16, [R4.64+0x22c0] ;  /* 0x0022c02404107981 */ /* 0x000124000c2e1900 */
[----:B------:R-:W-:Y:S01]  /*67f0*/  FFMA R37, R20, R20, R37 ;  /* 0x0000001414257223 */ /* 0x000fe20000000025 */
[----:B------:R-:W-:Y:S01]  /*6800*/  FMUL R20, R21, 48 ;  /* 0x4240000015147820 */ /* 0x000fe20000400000 */
[----:B------:R-:W-:Y:S01]  /*6810*/  FMUL R26, R26, 48 ;  /* 0x424000001a1a7820 */ /* 0x000fe20000400000 */
[----:B------:R0:W4:Y:S02]  /*6820*/  LDG.E.EL R21, [R4.64+0x2300] ;  /* 0x0023002404157981 */ /* 0x000124000c2e1900 */
[----:B------:R-:W-:Y:S01]  /*6830*/  FFMA R37, R20, R20, R37 ;  /* 0x0000001414257223 */ /* 0x000fe20000000025 */
[----:B------:R-:W-:Y:S01]  /*6840*/  FMUL R22, R22, 48 ;  /* 0x4240000016167820 */ /* 0x000fe20000400000 */
[----:B------:R0:W4:Y:S03]  /*6850*/  LDG.E.EL R20, [R4.64+0x22f0] ;  /* 0x0022f02404147981 */ /* 0x000126000c2e1900 */
[----:B------:R-:W-:Y:S01]  /*6860*/  FFMA R37, R22, R22, R37 ;  /* 0x0000001616257223 */ /* 0x000fe20000000025 */
[----:B------:R-:W-:-:S02]  /*6870*/  FMUL R22, R27, 48 ;  /* 0x424000001b167820 */ /* 0x000fc40000400000 */
[----:B------:R0:W4:Y:S01]  /*6880*/  LDG.E.EL R27, [R4.64+0x2340] ;  /* 0x00234024041b7981 */ /* 0x000122000c2e1900 */
[----:B------:R-:W-:Y:S01]  /*6890*/  FFMA R37, R26, R26, R37 ;  /* 0x0000001a1a257223 */ /* 0x000fe20000000025 */
[----:B------:R-:W-:Y:S02]  /*68a0*/  FMUL R28, R28, 48 ;  /* 0x424000001c1c7820 */ /* 0x000fe40000400000 */
[----:B------:R0:W4:Y:S01]  /*68b0*/  LDG.E.EL R26, [R4.64+0x2320] ;  /* 0x00232024041a7981 */ /* 0x000122000c2e1900 */
[----:B------:R-:W-:-:S03]  /*68c0*/  FFMA R37, R22, R22, R37 ;  /* 0x0000001616257223 */ /* 0x000fc60000000025 */
[----:B------:R0:W4:Y:S01]  /*68d0*/  LDG.E.EL R22, [R4.64+0x2310] ;  /* 0x0023102404167981 */ /* 0x000122000c2e1900 */
[----:B------:R-:W-:Y:S01]  /*68e0*/  FFMA R37, R28, R28, R37 ;  /* 0x0000001c1c257223 */ /* 0x000fe20000000025 */
[----:B------:R-:W-:Y:S02]  /*68f0*/  FMUL R28, R29, 48 ;  /* 0x424000001d1c7820 */ /* 0x000fe40000400000 */
[----:B------:R0:W4:Y:S02]  /*6900*/  LDG.E.EL R29, [R4.64+0x2360] ;  /* 0x00236024041d7981 */ /* 0x000124000c2e1900 */
[----:B------:R-:W-:Y:S01]  /*6910*/  FFMA R37, R28, R28, R37 ;  /* 0x0000001c1c257223 */ /* 0x000fe20000000025 */
[----:B--2---:R-:W-:Y:S02]  /*6920*/  FMUL R28, R0, 48 ;  /* 0x42400000001c7820 */ /* 0x004fe40000400000 */
[----:B------:R0:W2:Y:S02]  /*6930*/  LDG.E.EL R0, [R4.64+0x2330] ;  /* 0x0023302404007981 */ /* 0x0000a4000c2e1900 */
[----:B------:R-:W-:Y:S01]  /*6940*/  FFMA R37, R28, R28, R37 ;  /* 0x0000001c1c257223 */ /* 0x000fe20000000025 */
[----:B-----5:R-:W-:Y:S01]  /*6950*/  FMUL R30, R30, 48 ;  /* 0x424000001e1e7820 */ /* 0x020fe20000400000 */
[----:B------:R0:W5:Y:S03]  /*6960*/  LDG.E.EL R28, [R4.64+0x2350] ;  /* 0x00235024041c7981 */ /* 0x000166000c2e1900 */
[----:B------:R-:W-:Y:S01]  /*6970*/  FFMA R37, R30, R30, R37 ;  /* 0x0000001e1e257223 */ /* 0x000fe20000000025 */
[----:B---3--:R-:W-:Y:S01]  /*6980*/  FMUL R30, R31, 48 ;  /* 0x424000001f1e7820 */ /* 0x008fe20000400000 */
[----:B------:R-:W-:Y:S01]  /*6990*/  FMUL R32, R32, 48 ;  /* 0x4240000020207820 */ /* 0x000fe20000400000 */
[----:B------:R0:W3:Y:S02]  /*69a0*/  LDG.E.EL R31, [R4.64+0x2390] ;  /* 0x00239024041f7981 */ /* 0x0000e4000c2e1900 */
[----:B------:R-:W-:Y:S01]  /*69b0*/  FFMA R37, R30, R30, R37 ;  /* 0x0000001e1e257223 */ /* 0x000fe20000000025 */
[----:B------:R-:W-:-:S03]  /*69c0*/  FMUL R30, R3, 48 ;  /* 0x42400000031e7820 */ /* 0x000fc60000400000 */
[----:B------:R-:W-:Y:S01]  /*69d0*/  FFMA R37, R32, R32, R37 ;  /* 0x0000002020257223 */ /* 0x000fe20000000025 */
[----:B------:R0:W3:Y:S01]  /*69e0*/  LDG.E.EL R3, [R4.64+0x2370] ;  /* 0x0023702404037981 */ /* 0x0000e2000c2e1900 */
[----:B------:R-:W-:Y:S02]  /*69f0*/  FMUL R34, R34, 48 ;  /* 0x4240000022227820 */ /* 0x000fe40000400000 */
[----:B------:R-:W-:Y:S01]  /*6a00*/  FFMA R37, R30, R30, R37 ;  /* 0x0000001e1e257223 */ /* 0x000fe20000000025 */
[----:B------:R-:W-:Y:S01]  /*6a10*/  FMUL R32, R33, 48 ;  /* 0x4240000021207820 */ /* 0x000fe20000400000 */
[----:B------:R0:W3:Y:S02]  /*6a20*/  LDG.E.EL R30, [R4.64+0x2380] ;  /* 0x00238024041e7981 */ /* 0x0000e4000c2e1900 */
[----:B------:R-:W-:Y:S02]  /*6a30*/  FFMA R37, R34, R34, R37 ;  /* 0x0000002222257223 */ /* 0x000fe40000000025 */
[----:B------:R0:W3:Y:S02]  /*6a40*/  LDG.E.EL R33, [R4.64+0x23d0] ;  /* 0x0023d02404217981 */ /* 0x0000e4000c2e1900 */
[----:B------:R-:W-:Y:S01]  /*6a50*/  FFMA R37, R32, R32, R37 ;  /* 0x0000002020257223 */ /* 0x000fe20000000025 */
[----:B------:R-:W-:-:S02]  /*6a60*/  FMUL R32, R6, 48 ;  /* 0x4240000006207820 */ /* 0x000fc40000400000 */
[----:B------:R0:W3:Y:S02]  /*6a70*/  LDG.E.EL R6, [R4.64+0x23a0] ;  /* 0x0023a02404067981 */ /* 0x0000e4000c2e1900 */
[----:B------:R-:W-:Y:S02]  /*6a80*/  FFMA R37, R32, R32, R37 ;  /* 0x0000002020257223 */ /* 0x000fe40000000025 */
[----:B------:R0:W3:Y:S01]  /*6a90*/  LDG.E.EL R32, [R4.64+0x23b0] ;  /* 0x0023b02404207981 */ /* 0x0000e2000c2e1900 */
[----:B------:R-:W-:-:S03]  /*6aa0*/  FMUL R34, R7, 48 ;  /* 0x4240000007227820 */ /* 0x000fc60000400000 */
[----:B------:R0:W3:Y:S01]  /*6ab0*/  LDG.E.EL R7, [R4.64+0x23c0] ;  /* 0x0023c02404077981 */ /* 0x0000e2000c2e1900 */
[----:B------:R-:W-:-:S03]  /*6ac0*/  FFMA R37, R34, R34, R37 ;  /* 0x0000002222257223 */ /* 0x000fc60000000025 */
[----:B------:R0:W3:Y:S01]  /*6ad0*/  LDG.E.EL R34, [R4.64+0x23e0] ;  /* 0x0023e02404227981 */ /* 0x0000e2000c2e1900 */
[----:B----4-:R-:W-:-:S04]  /*6ae0*/  FMUL R8, R8, 48 ;  /* 0x4240000008087820 */ /* 0x010fc80000400000 */
[----:B------:R-:W-:Y:S01]  /*6af0*/  FFMA R37, R8, R8, R37 ;  /* 0x0000000808257223 */ /* 0x000fe20000000025 */
[----:B------:R-:W-:-:S04]  /*6b00*/  FMUL R8, R9, 48 ;  /* 0x4240000009087820 */ /* 0x000fc80000400000 */
[----:B------:R-:W-:Y:S01]  /*6b10*/  FFMA R37, R8, R8, R37 ;  /* 0x0000000808257223 */ /* 0x000fe20000000025 */
[----:B------:R-:W-:Y:S01]  /*6b20*/  FMUL R10, R10, 48 ;  /* 0x424000000a0a7820 */ /* 0x000fe20000400000 */
[----:B------:R-:W-:-:S03]  /*6b30*/  FMUL R8, R11, 48 ;  /* 0x424000000b087820 */ /* 0x000fc60000400000 */
[----:B------:R-:W-:-:S04]  /*6b40*/  FFMA R37, R10, R10, R37 ;  /* 0x0000000a0a257223 */ /* 0x000fc80000000025 */
[----:B------:R-:W-:Y:S01]  /*6b50*/  FFMA R37, R8, R8, R37 ;  /* 0x0000000808257223 */ /* 0x000fe20000000025 */
[----:B------:R-:W-:Y:S01]  /*6b60*/  FMUL R12, R12, 48 ;  /* 0x424000000c0c7820 */ /* 0x000fe20000400000 */
[----:B0-----:R-:W-:-:S03]  /*6b70*/  FMUL R4, R13, 48 ;  /* 0x424000000d047820 */ /* 0x001fc60000400000 */
[----:B------:R-:W-:-:S04]  /*6b80*/  FFMA R37, R12, R12, R37 ;  /* 0x0000000c0c257223 */ /* 0x000fc80000000025 */
[----:B------:R-:W-:Y:S01]  /*6b90*/  FFMA R37, R4, R4, R37 ;  /* 0x0000000404257223 */ /* 0x000fe20000000025 */
[----:B------:R-:W-:Y:S01]  /*6ba0*/  FMUL R14, R14, 48 ;  /* 0x424000000e0e7820 */ /* 0x000fe20000400000 */
[----:B------:R-:W-:-:S03]  /*6bb0*/  FMUL R4, R15, 48 ;  /* 0x424000000f047820 */ /* 0x000fc60000400000 */
[----:B------:R-:W-:-:S04]  /*6bc0*/  FFMA R37, R14, R14, R37 ;  /* 0x0000000e0e257223 */ /* 0x000fc80000000025 */
[----:B------:R-:W-:Y:S01]  /*6bd0*/  FFMA R37, R4, R4, R37 ;  /* 0x0000000404257223 */ /* 0x000fe20000000025 */
[----:B------:R-:W-:Y:S01]  /*6be0*/  FMUL R4, R17, 48 ;  /* 0x4240000011047820 */ /* 0x000fe20000400000 */
[----:B------:R-:W-:-:S04]  /*6bf0*/  FMUL R16, R16, 48 ;  /* 0x4240000010107820 */ /* 0x000fc80000400000 */
[----:B------:R-:W-:-:S04]  /*6c00*/  FFMA R37, R16, R16, R37 ;  /* 0x0000001010257223 */ /* 0x000fc80000000025 */
[----:B------:R-:W-:Y:S01]  /*6c10*/  FFMA R37, R4, R4, R37 ;  /* 0x0000000404257223 */ /* 0x000fe20000000025 */
[----:B------:R-:W-:Y:S01]  /*6c20*/  FMUL R4, R19, 48 ;  /* 0x4240000013047820 */ /* 0x000fe20000400000 */
[----:B------:R-:W-:-:S03]  /*6c30*/  FMUL R20, R20, 48 ;  /* 0x4240000014147820 */ /* 0x000fc60000400000 */
[----:B------:R-:W-:Y:S01]  /*6c40*/  FFMA R37, R4, R4, R37 ;  /* 0x0000000404257223 */ /* 0x000fe20000000025 */
[----:B------:R-:W-:-:S03]  /*6c50*/  FMUL R4, R21, 48 ;  /* 0x4240000015047820 */ /* 0x000fc60000400000 */
[----:B------:R-:W-:-:S04]  /*6c60*/  FFMA R37, R20, R20, R37 ;  /* 0x0000001414257223 */ /* 0x000fc80000000025 */
[----:B------:R-:W-:Y:S01]  /*6c70*/  FFMA R37, R4, R4, R37 ;  /* 0x0000000404257223 */ /* 0x000fe20000000025 */
[----:B------:R-:W-:Y:S01]  /*6c80*/  FMUL R22, R22, 48 ;  /* 0x4240000016167820 */ /* 0x000fe20000400000 */
[----:B------:R-:W-:-:S03]  /*6c90*/  FMUL R26, R26, 48 ;  /* 0x424000001a1a7820 */ /* 0x000fc60000400000 */
[----:B------:R-:W-:-:S04]  /*6ca0*/  FFMA R37, R22, R22, R37 ;  /* 0x0000001616257223 */ /* 0x000fc80000000025 */
[----:B------:R-:W-:Y:S01]  /*6cb0*/  FFMA R37, R26, R26, R37 ;  /* 0x0000001a1a257223 */ /* 0x000fe20000000025 */
[----:B--2---:R-:W-:-:S04]  /*6cc0*/  FMUL R0, R0, 48 ;  /* 0x4240000000007820 */ /* 0x004fc80000400000 */
[----:B------:R-:W-:Y:S01]  /*6cd0*/  FFMA R37, R0, R0, R37 ;  /* 0x0000000000257223 */ /* 0x000fe20000000025 */
[----:B------:R-:W-:Y:S01]  /*6ce0*/  FMUL R0, R27, 48 ;  /* 0x424000001b007820 */ /* 0x000fe20000400000 */
[----:B-----5:R-:W-:-:S03]  /*6cf0*/  FMUL R28, R28, 48 ;  /* 0x424000001c1c7820 */ /* 0x020fc60000400000 */
[----:B------:R-:W-:Y:S01]  /*6d00*/  FFMA R37, R0, R0, R37 ;  /* 0x0000000000257223 */ /* 0x000fe20000000025 */
[----:B------:R-:W-:-:S03]  /*6d10*/  FMUL R0, R29, 48 ;  /* 0x424000001d007820 */ /* 0x000fc60000400000 */
[----:B------:R-:W-:-:S04]  /*6d20*/  FFMA R37, R28, R28, R37 ;  /* 0x0000001c1c257223 */ /* 0x000fc80000000025 */
[----:B------:R-:W-:Y:S01]  /*6d30*/  FFMA R37, R0, R0, R37 ;  /* 0x0000000000257223 */ /* 0x000fe20000000025 */
[----:B---3--:R-:W-:-:S04]  /*6d40*/  FMUL R0, R3, 48 ;  /* 0x4240000003007820 */ /* 0x008fc80000400000 */
[----:B------:R-:W-:Y:S01]  /*6d50*/  FFMA R37, R0, R0, R37 ;  /* 0x0000000000257223 */ /* 0x000fe20000000025 */
[----:B------:R-:W-:Y:S01]  /*6d60*/  FMUL R30, R30, 48 ;  /* 0x424000001e1e7820 */ /* 0x000fe20000400000 */
[----:B------:R-:W-:-:S03]  /*6d70*/  FMUL R0, R31, 48 ;  /* 0x424000001f007820 */ /* 0x000fc60000400000 */
        /* <DEDUP_REMOVED lines=14> */
[----:B------:R-:W-:Y:S05]  /*6e60*/  BRA `(.L_x_4) ;  /* 0x0000025000007947 */ /* 0x000fea0003800000 */
.L_x_3:
[----:B------:R-:W-:Y:S01]  /*6e70*/  IMAD.WIDE.U32 R4, R4, 0x4, RZ ;  /* 0x0000000404047825 */ /* 0x000fe200078e00ff */
[----:B------:R-:W-:Y:S02]  /*6e80*/  MOV R22, RZ ;  /* 0x000000ff00167202 */ /* 0x000fe40000000f00 */
[----:B------:R-:W-:Y:S02]  /*6e90*/  MOV R19, 0xfffffffc ;  /* 0xfffffffc00137802 */ /* 0x000fe40000000f00 */
[----:B------:R-:W-:Y:S02]  /*6ea0*/  LOP3.LUT R16, R24, R4, RZ, 0xfc, !PT ;  /* 0x0000000418107212 */ /* 0x000fe400078efcff */
[----:B------:R-:W-:Y:S02]  /*6eb0*/  LOP3.LUT R4, R2, R5, RZ, 0xfc, !PT ;  /* 0x0000000502047212 */ /* 0x000fe400078efcff */
[----:B------:R-:W-:-:S04]  /*6ec0*/  IADD3 R16, P0, R16, c[0x0][0x168], RZ ;  /* 0x00005a0010107a10 */ /* 0x000fc80007f1e0ff */
[----:B------:R-:W-:-:S02]  /*6ed0*/  IADD3.X R17, R4, c[0x0][0x16c], RZ, P0, !PT ;  /* 0x00005b0004117a10 */ /* 0x000fc400007fe4ff */
.L_x_5:
[----:B------:R-:W-:Y:S01]  /*6ee0*/  IADD3 R19, R19, 0x4, RZ ;  /* 0x0000000413137810 */ /* 0x000fe20007ffe0ff */
[----:B------:R-:W-:Y:S01]  /*6ef0*/  UMOV UR8, 32@lo(assertMessage_0) ;  /* 0x0000000000087882 */ /* 0x000fe20000000000 */
[----:B------:R-:W-:Y:S01]  /*6f00*/  MOV R8, 0x373 ;  /* 0x0000037300087802 */ /* 0x000fe20000000f00 */
[----:B------:R-:W-:Y:S01]  /*6f10*/  UMOV UR9, 32@hi(assertMessage_0) ;  /* 0x0000000000097882 */ /* 0x000fe20000000000 */
[----:B------:R-:W-:Y:S01]  /*6f20*/  ISETP.GE.U32.AND P0, PT, R19, 0x8fc, PT ;  /* 0x000008fc1300780c */ /* 0x000fe20003f06070 */
[----:B------:R-:W-:Y:S01]  /*6f30*/  UMOV UR6, 32@lo(assertFile_0) ;  /* 0x0000000000067882 */ /* 0x000fe20000000000 */
[----:B------:R-:W-:Y:S01]  /*6f40*/  MOV R12, 0x1 ;  /* 0x00000001000c7802 */ /* 0x000fe20000000f00 */
[----:B------:R-:W-:Y:S01]  /*6f50*/  UMOV UR7, 32@hi(assertFile_0) ;  /* 0x0000000000077882 */ /* 0x000fe20000000000 */
[----:B------:R-:W-:Y:S01]  /*6f60*/  MOV R13, RZ ;  /* 0x000000ff000d7202 */ /* 0x000fe20000000f00 */
[----:B------:R-:W-:Y:S01]  /*6f70*/  UMOV UR4, 32@lo(assertFunc_0) ;  /* 0x0000000000047882 */ /* 0x000fe20000000000 */
[----:B------:R-:W-:Y:S01]  /*6f80*/  MOV R4, UR8 ;  /* 0x0000000800047c02 */ /* 0x000fe20008000f00 */
[----:B------:R-:W-:Y:S01]  /*6f90*/  UMOV UR5, 32@hi(assertFunc_0) ;  /* 0x0000000000057882 */ /* 0x000fe20000000000 */
[----:B------:R-:W-:-:S02]  /*6fa0*/  MOV R5, UR9 ;  /* 0x0000000900057c02 */ /* 0x000fc40008000f00 */
[----:B------:R-:W-:Y:S02]  /*6fb0*/  P2R R0, PR, RZ, 0x1 ;  /* 0x00000001ff007803 */ /* 0x000fe40000000000 */
[----:B------:R-:W-:Y:S02]  /*6fc0*/  MOV R6, UR6 ;  /* 0x0000000600067c02 */ /* 0x000fe40008000f00 */
[----:B------:R-:W-:Y:S02]  /*6fd0*/  MOV R7, UR7 ;  /* 0x0000000700077c02 */ /* 0x000fe40008000f00 */
[----:B------:R-:W-:Y:S02]  /*6fe0*/  MOV R10, UR4 ;  /* 0x00000004000a7c02 */ /* 0x000fe40008000f00 */
[----:B------:R-:W-:Y:S02]  /*6ff0*/  MOV R11, UR5 ;  /* 0x00000005000b7c02 */ /* 0x000fe40008000f00 */
[----:B------:R-:W-:-:S02]  /*7000*/  MOV R20, 32@lo((triton__0d1d2d3d4de5de + .L_x_0@srel)) ;  /* 0x0000000000147802 */ /* 0x000fc40000000f00 */
[----:B------:R-:W-:-:S04]  /*7010*/  MOV R21, 32@hi((triton__0d1d2d3d4de5de + .L_x_0@srel)) ;  /* 0x0000000000157802 */ /* 0x000fc80000000f00 */
[----:B------:R-:W-:Y:S05]  /*7020*/  CALL.ABS.NOINC `(__assertfail) ;  /* 0x0000000000007943 */ /* 0x000fea0003c00000 */
.L_x_0:
[----:B------:R-:W-:Y:S02]  /*7030*/  MOV R4, R16 ;  /* 0x0000001000047202 */ /* 0x000fe40000000f00 */
[----:B------:R-:W-:-:S05]  /*7040*/  MOV R5, R17 ;  /* 0x0000001100057202 */ /* 0x000fca0000000f00 */
[----:B------:R-:W2:Y:S01]  /*7050*/  LDG.E.EL R0, [R4.64] ;  /* 0x0000002404007981 */ /* 0x000ea2000c2e1900 */
[----:B------:R-:W-:Y:S02]  /*7060*/  ISETP.GE.U32.AND P6, PT, R19, 0x8fc, PT ;  /* 0x000008fc1300780c */ /* 0x000fe40003fc6070 */
[----:B------:R-:W-:-:S04]  /*7070*/  IADD3 R16, P0, R16, 0x10, RZ ;  /* 0x0000001010107810 */ /* 0x000fc80007f1e0ff */
[----:B------:R-:W-:Y:S01]  /*7080*/  IADD3.X R17, RZ, R17, RZ, P0, !PT ;  /* 0x00000011ff117210 */ /* 0x000fe200007fe4ff */
[----:B--2---:R-:W-:-:S04]  /*7090*/  FMUL R3, R0, 48 ;  /* 0x4240000000037820 */ /* 0x004fc80000400000 */
[----:B------:R-:W-:Y:S02]  /*70a0*/  FFMA R22, R3, R3, R22 ;  /* 0x0000000303167223 */ /* 0x000fe40000000016 */
[----:B------:R-:W-:Y:S05]  /*70b0*/  @!P6 BRA `(.L_x_5) ;  /* 0xfffffe200000e947 */ /* 0x000fea000383ffff */
.L_x_4:
[----:B------:R-:W-:Y:S05]  /*70c0*/  BSYNC B6 ;  /* 0x0000000000067941 */ /* 0x000fea0003800000 */
.L_x_2:
[----:B------:R-:W-:Y:S05]  /*70d0*/  BRA.DIV ~URZ, `(.L_x_6) ;  /* 0x000011627f007947 */ /* 0x000fea000b800000 */
[----:B------:R-:W0:Y:S02]  /*70e0*/  SHFL.BFLY PT, R3, R22, 0x2, 0x1f ;  /* 0x0c401f0016037f89 */ /* 0x000e2400000e0000 */
[----:B0-----:R-:W-:-:S05]  /*70f0*/  FADD R3, R3, R22 ;  /* 0x0000001603037221 */ /* 0x001fca0000000000 */
[----:B------:R0:W1:Y:S02]  /*7100*/  SHFL.BFLY PT, R0, R3, 0x1, 0x1f ;  /* 0x0c201f0003007f89 */ /* 0x00006400000e0000 */
.L_x_10:
[----:B------:R-:W2:Y:S01]  /*7110*/  S2R R4, SR_TID.X ;  /* 0x0000000000047919 */ /* 0x000ea20000002100 */
[----:B------:R-:W-:Y:S01]  /*7120*/  ISETP.NE.AND P0, PT, R23, RZ, PT ;  /* 0x000000ff1700720c */ /* 0x000fe20003f05270 */
[----:B-1----:R-:W-:Y:S01]  /*7130*/  FADD R0, R0, R3 ;  /* 0x0000000300007221 */ /* 0x002fe20000000000 */
[----:B------:R-:W-:-:S05]  /*7140*/  MOV R5, 0x39e38e39 ;  /* 0x39e38e3900057802 */ /* 0x000fca0000000f00 */
[----:B------:R-:W-:Y:S01]  /*7150*/  FFMA R0, R0, R5, 9.9999997473787516356e-06 ;  /* 0x3727c5ac00007423 */ /* 0x000fe20000000005 */
[----:B0-2---:R-:W-:Y:S02]  /*7160*/  SHF.R.U32.HI R3, RZ, 0x2, R4 ;  /* 0x00000002ff037819 */ /* 0x005fe40000011604 */
[----:B------:R-:W-:Y:S02]  /*7170*/  LOP3.LUT R7, R4, 0x3, RZ, 0xc0, !PT ;  /* 0x0000000304077812 */ /* 0x000fe400078ec0ff */
[----:B------:R-:W-:Y:S01]  /*7180*/  SGXT.U32 R3, R3, 0x6 ;  /* 0x000000060303781a */ /* 0x000fe20000000000 */
[----:B------:R-:W-:Y:S05]  /*7190*/  @P0 BRA `(.L_x_7) ;  /* 0x00000da000000947 */ /* 0x000fea0003800000 */
[----:B------:R-:W-:Y:S01]  /*71a0*/  IMAD.WIDE.U32 R4, R7, 0x4, RZ ;  /* 0x0000000407047825 */ /* 0x000fe200078e00ff */
[----:B------:R-:W0:Y:S01]  /*71b0*/  MUFU.RSQ R0, R0 ;  /* 0x0000000000007308 */ /* 0x000e220000001400 */
[----:B------:R-:W-:-:S03]  /*71c0*/  LEA R6, R18, R3, 0x6 ;  /* 0x0000000312067211 */ /* 0x000fc600078e30ff */
[----:B------:R-:W-:Y:S02]  /*71d0*/  LOP3.LUT R10, R24, R4, RZ, 0xfc, !PT ;  /* 0x00000004180a7212 */ /* 0x000fe400078efcff */
[----:B------:R-:W-:Y:S01]  /*71e0*/  IADD3 R4, P0, R4, c[0x0][0x170], RZ ;  /* 0x00005c0004047a10 */ /* 0x000fe20007f1e0ff */
[----:B------:R-:W-:Y:S01]  /*71f0*/  IMAD R6, R6, 0x900, R7 ;  /* 0x0000090006067824 */ /* 0x000fe200078e0207 */
[----:B------:R-:W-:Y:S02]  /*7200*/  IADD3 R10, P1, R10, c[0x0][0x168], RZ ;  /* 0x00005a000a0a7a10 */ /* 0x000fe40007f3e0ff */
[----:B------:R-:W-:Y:S02]  /*7210*/  LOP3.LUT R2, R2, R5, RZ, 0xfc, !PT ;  /* 0x0000000502027212 */ /* 0x000fe400078efcff */
[----:B------:R-:W-:Y:S02]  /*7220*/  IADD3.X R5, R5, c[0x0][0x174], RZ, P0, !PT ;  /* 0x00005d0005057a10 */ /* 0x000fe400007fe4ff */
[----:B------:R-:W-:-:S02]  /*7230*/  MOV R7, 0xfffffffc ;  /* 0xfffffffc00077802 */ /* 0x000fc40000000f00 */
[----:B0-----:R-:W-:-:S02]  /*7240*/  IADD3.X R3, R2, c[0x0][0x16c], RZ, P1, !PT ;  /* 0x00005b0002037a10 */ /* 0x001fc40000ffe4ff */
.L_x_8:
[----:B------:R-:W-:Y:S01]  /*7250*/  MOV R2, R10 ;  /* 0x0000000a00027202 */ /* 0x000fe20000000f00 */
[----:B0-----:R-:W2:Y:S04]  /*7260*/  LDG.E.EL R8, [R4.64] ;  /* 0x0000002404087981 */ /* 0x001ea8000c2e1900 */
[----:B------:R-:W3:Y:S01]  /*7270*/  LDG.E.EF R9, [R2.64] ;  /* 0x0000002402097981 */ /* 0x000ee2000c0e1900 */
[----:B------:R-:W-:Y:S01]  /*7280*/  IADD3 R11, R6, 0x4, R7 ;  /* 0x00000004060b7810 */ /* 0x000fe20007ffe007 */
[----:B--2---:R-:W-:Y:S01]  /*7290*/  FADD R8, R8, 1 ;  /* 0x3f80000008087421 */ /* 0x004fe20000000000 */
[----:B---3--:R-:W-:-:S04]  /*72a0*/  FMUL R9, R9, 48 ;  /* 0x4240000009097820 */ /* 0x008fc80000400000 */
[----:B------:R-:W-:-:S04]  /*72b0*/  FMUL R9, R0, R9 ;  /* 0x0000000900097220 */ /* 0x000fc80000400000 */
[----:B------:R-:W-:Y:S01]  /*72c0*/  FMUL R9, R9, R8 ;  /* 0x0000000809097220 */ /* 0x000fe20000400000 */
[----:B------:R-:W-:-:S04]  /*72d0*/  MOV R8, 0x2 ;  /* 0x0000000200087802 */ /* 0x000fc80000000f00 */
[----:B------:R-:W-:Y:S01]  /*72e0*/  F2FP.BF16.F32.PACK_AB R9, RZ, R9 ;  /* 0x00000009ff09723e */ /* 0x000fe200000010ff */
[----:B------:R-:W-:-:S03]  /*72f0*/  IMAD.WIDE R10, R11, R8, c[0x0][0x178] ;  /* 0x00005e000b0a7625 */ /* 0x000fc600078e0208 */
[----:B------:R-:W-:-:S05]  /*7300*/  PRMT R14, R9, 0x7610, R14 ;  /* 0x00007610090e7816 */ /* 0x000fca000000000e */
[----:B------:R0:W-:Y:S04]  /*7310*/  STG.E.U16 [R10.64], R14 ;  /* 0x0000000e0a007986 */ /* 0x0001e8000c101524 */
[----:B------:R-:W2:Y:S04]  /*7320*/  LDG.E.EF R12, [R2.64+0x10] ;  /* 0x00001024020c7981 */ /* 0x000ea8000c0e1900 */
[----:B------:R-:W3:Y:S01]  /*7330*/  LDG.E.EL R9, [R4.64+0x10] ;  /* 0x0000102404097981 */ /* 0x000ee2000c2e1900 */
[----:B--2---:R-:W-:Y:S01]  /*7340*/  FMUL R13, R12, 48 ;  /* 0x424000000c0d7820 */ /* 0x004fe20000400000 */
[----:B---3--:R-:W-:-:S03]  /*7350*/  FADD R12, R9, 1 ;  /* 0x3f800000090c7421 */ /* 0x008fc60000000000 */
[----:B------:R-:W-:-:S04]  /*7360*/  FMUL R13, R0, R13 ;  /* 0x0000000d000d7220 */ /* 0x000fc80000400000 */
[----:B------:R-:W-:Y:S01]  /*7370*/  FMUL R12, R13, R12 ;  /* 0x0000000c0d0c7220 */ /* 0x000fe20000400000 */
[----:B------:R-:W-:-:S04]  /*7380*/  IADD3 R13, R6, 0x8, R7 ;  /* 0x00000008060d7810 */ /* 0x000fc80007ffe007 */
[----:B------:R-:W-:Y:S01]  /*7390*/  F2FP.BF16.F32.PACK_AB R9, RZ, R12 ;  /* 0x0000000cff09723e */ /* 0x000fe200000010ff */
[----:B------:R-:W-:-:S03]  /*73a0*/  IMAD.WIDE R12, R13, R8, c[0x0][0x178] ;  /* 0x00005e000d0c7625 */ /* 0x000fc600078e0208 */
[----:B------:R-:W-:-:S05]  /*73b0*/  PRMT R15, R9, 0x7610, R15 ;  /* 0x00007610090f7816 */ /* 0x000fca000000000f */
[----:B------:R1:W-:Y:S04]  /*73c0*/  STG.E.U16 [R12.64], R15 ;  /* 0x0000000f0c007986 */ /* 0x0003e8000c101524 */
[----:B0-----:R-:W2:Y:S04]  /*73d0*/  LDG.E.EF R10, [R2.64+0x20] ;  /* 0x00002024020a7981 */ /* 0x001ea8000c0e1900 */
        /* <DEDUP_REMOVED lines=10> */
[----:B-1----:R-:W2:Y:S04]  /*7480*/  LDG.E.EF R12, [R2.64+0x30] ;  /* 0x00003024020c7981 */ /* 0x002ea8000c0e1900 */
        /* <DEDUP_REMOVED lines=153> */
[----:B-1----:R1:W2:Y:S04]  /*7e20*/  LDG.E.EF R12, [R2.64+0x110] ;  /* 0x00011024020c7981 */ /* 0x0022a8000c0e1900 */
[----:B------:R3:W4:Y:S01]  /*7e30*/  LDG.E.EL R9, [R4.64+0x110] ;  /* 0x0001102404097981 */ /* 0x000722000c2e1900 */
[----:B------:R-:W-:-:S04]  /*7e40*/  IADD3 R7, R7, 0x48, RZ ;  /* 0x0000004807077810 */ /* 0x000fc80007ffe0ff */
[----:B------:R-:W-:Y:S02]  /*7e50*/  ISETP.GE.U32.AND P0, PT, R7, 0x8fc, PT ;  /* 0x000008fc0700780c */ /* 0x000fe40003f06070 */
[----:B0-----:R-:W-:Y:S02]  /*7e60*/  IADD3 R10, P1, R2, 0x120, RZ ;  /* 0x00000120020a7810 */ /* 0x001fe40007f3e0ff */
[----:B---3--:R-:W-:Y:S02]  /*7e70*/  IADD3 R4, P2, R4, 0x120, RZ ;  /* 0x0000012004047810 */ /* 0x008fe40007f5e0ff */
[----:B-1----:R-:W-:Y:S02]  /*7e80*/  IADD3.X R3, RZ, R3, RZ, P1, !PT ;  /* 0x00000003ff037210 */ /* 0x002fe40000ffe4ff */
[----:B------:R-:W-:Y:S01]  /*7e90*/  IADD3.X R5, RZ, R5, RZ, P2, !PT ;  /* 0x00000005ff057210 */ /* 0x000fe200017fe4ff */
[----:B--2---:R-:W-:Y:S01]  /*7ea0*/  FMUL R13, R12, 48 ;  /* 0x424000000c0d7820 */ /* 0x004fe20000400000 */
[----:B----4-:R-:W-:-:S03]  /*7eb0*/  FADD R12, R9, 1 ;  /* 0x3f800000090c7421 */ /* 0x010fc60000000000 */
[----:B------:R-:W-:Y:S01]  /*7ec0*/  FMUL R13, R0, R13 ;  /* 0x0000000d000d7220 */ /* 0x000fe20000400000 */
[----:B------:R-:W-:-:S03]  /*7ed0*/  IADD3 R9, R6, R7, RZ ;  /* 0x0000000706097210 */ /* 0x000fc60007ffe0ff */
[----:B------:R-:W-:Y:S02]  /*7ee0*/  FMUL R12, R13, R12 ;  /* 0x0000000c0d0c7220 */ /* 0x000fe40000400000 */
[----:B------:R-:W-:-:S03]  /*7ef0*/  IMAD.WIDE R8, R9, R8, c[0x0][0x178] ;  /* 0x00005e0009087625 */ /* 0x000fc600078e0208 */
[----:B------:R-:W-:-:S05]  /*7f00*/  F2FP.BF16.F32.PACK_AB R12, RZ, R12 ;  /* 0x0000000cff0c723e */ /* 0x000fca00000010ff */
[----:B------:R0:W-:Y:S01]  /*7f10*/  STG.E.U16 [R8.64], R12 ;  /* 0x0000000c08007986 */ /* 0x0001e2000c101524 */
[----:B------:R-:W-:Y:S05]  /*7f20*/  @!P0 BRA `(.L_x_8) ;  /* 0xfffff32000008947 */ /* 0x000fea000383ffff */
[----:B------:R-:W-:Y:S05]  /*7f30*/  EXIT ;  /* 0x000000000000794d */ /* 0x000fea0003800000 */
.L_x_7:
[----:B------:R-:W-:Y:S01]  /*7f40*/  IMAD.WIDE.U32 R4, R7, 0x4, RZ ;  /* 0x0000000407047825 */ /* 0x000fe200078e00ff */
[----:B------:R0:W1:Y:S01]  /*7f50*/  MUFU.RSQ R16, R0 ;  /* 0x0000000000107308 */ /* 0x0000620000001400 */
[----:B------:R-:W-:-:S03]  /*7f60*/  LEA R3, R18, R3, 0x6 ;  /* 0x0000000312037211 */ /* 0x000fc600078e30ff */
[----:B------:R-:W-:Y:S02]  /*7f70*/  LOP3.LUT R24, R24, R4, RZ, 0xfc, !PT ;  /* 0x0000000418187212 */ /* 0x000fe400078efcff */
[----:B------:R-:W-:Y:S02]  /*7f80*/  IADD3 R22, P1, R4, c[0x0][0x170], RZ ;  /* 0x00005c0004167a10 */ /* 0x000fe40007f3e0ff */
[----:B------:R-:W-:Y:S02]  /*7f90*/  IADD3 R18, P0, R24, c[0x0][0x168], RZ ;  /* 0x00005a0018127a10 */ /* 0x000fe40007f1e0ff */
[----:B------:R-:W-:Y:S01]  /*7fa0*/  LOP3.LUT R19, R2, R5, RZ, 0xfc, !PT ;  /* 0x0000000502137212 */ /* 0x000fe200078efcff */
[----:B------:R-:W-:Y:S01]  /*7fb0*/  IMAD R2, R3, 0x900, R7 ;  /* 0x0000090003027824 */ /* 0x000fe200078e0207 */
[----:B------:R-:W-:Y:S02]  /*7fc0*/  IADD3.X R23, R5, c[0x0][0x174], RZ, P1, !PT ;  /* 0x00005d0005177a10 */ /* 0x000fe40000ffe4ff */
[----:B------:R-:W-:-:S02]  /*7fd0*/  MOV R24, 0xfffffffc ;  /* 0xfffffffc00187802 */ /* 0x000fc40000000f00 */
[----:B01----:R-:W-:-:S02]  /*7fe0*/  IADD3.X R19, R19, c[0x0][0x16c], RZ, P0, !PT ;  /* 0x00005b0013137a10 */ /* 0x003fc400007fe4ff */
.L_x_9:
[----:B0-----:R0:W5:Y:S01]  /*7ff0*/  LDG.E.EL R17, [R22.64] ;  /* 0x0000002416117981 */ /* 0x001162000c2e1900 */
[----:B------:R-:W-:Y:S01]  /*8000*/  UMOV UR8, 32@lo(assertMessage_1) ;  /* 0x0000000000087882 */ /* 0x000fe20000000000 */
[----:B------:R-:W-:Y:S01]  /*8010*/  MOV R8, 0x373 ;  /* 0x0000037300087802 */ /* 0x000fe20000000f00 */
[----:B------:R-:W-:Y:S01]  /*8020*/  UMOV UR9, 32@hi(assertMessage_1) ;  /* 0x0000000000097882 */ /* 0x000fe20000000000 */
[----:B------:R-:W-:Y:S01]  /*8030*/  MOV R12, 0x1 ;  /* 0x00000001000c7802 */ /* 0x000fe20000000f00 */
[----:B------:R-:W-:Y:S01]  /*8040*/  UMOV UR6, 32@lo(assertFile_1) ;  /* 0x0000000000067882 */ /* 0x000fe20000000000 */
[----:B------:R-:W-:Y:S01]  /*8050*/  MOV R13, RZ ;  /* 0x000000ff000d7202 */ /* 0x000fe20000000f00 */
[----:B------:R-:W-:Y:S01]  /*8060*/  UMOV UR7, 32@hi(assertFile_1) ;  /* 0x0000000000077882 */ /* 0x000fe20000000000 */
[----:B------:R-:W-:Y:S01]  /*8070*/  MOV R4, UR8 ;  /* 0x0000000800047c02 */ /* 0x000fe20008000f00 */
[----:B------:R-:W-:Y:S01]  /*8080*/  UMOV UR4, 32@lo(assertFunc_1) ;  /* 0x0000000000047882 */ /* 0x000fe20000000000 */
[----:B------:R-:W-:Y:S01]  /*8090*/  MOV R5, UR9 ;  /* 0x0000000900057c02 */ /* 0x000fe20008000f00 */
[----:B------:R-:W-:Y:S01]  /*80a0*/  UMOV UR5, 32@hi(assertFunc_1) ;  /* 0x0000000000057882 */ /* 0x000fe20000000000 */
[----:B------:R-:W-:-:S02]  /*80b0*/  MOV R6, UR6 ;  /* 0x0000000600067c02 */ /* 0x000fc40008000f00 */
[----:B------:R-:W-:Y:S02]  /*80c0*/  MOV R7, UR7 ;  /* 0x0000000700077c02 */ /* 0x000fe40008000f00 */
[----:B------:R-:W-:Y:S02]  /*80d0*/  MOV R10, UR4 ;  /* 0x00000004000a7c02 */ /* 0x000fe40008000f00 */
[----:B------:R-:W-:Y:S02]  /*80e0*/  MOV R11, UR5 ;  /* 0x00000005000b7c02 */ /* 0x000fe40008000f00 */
[----:B------:R-:W-:Y:S02]  /*80f0*/  MOV R20, 32@lo((triton__0d1d2d3d4de5de + .L_x_1@srel)) ;  /* 0x0000000000147802 */ /* 0x000fe40000000f00 */
[----:B------:R-:W-:-:S04]  /*8100*/  MOV R21, 32@hi((triton__0d1d2d3d4de5de + .L_x_1@srel)) ;  /* 0x0000000000157802 */ /* 0x000fc80000000f00 */
[----:B0----5:R-:W-:Y:S05]  /*8110*/  CALL.ABS.NOINC `(__assertfail) ;  /* 0x0000000000007943 */ /* 0x021fea0003c00000 */
.L_x_1:
[----:B------:R0:W2:Y:S01]  /*8120*/  LDG.E.EF R0, [R18.64] ;  /* 0x0000002412007981 */ /* 0x0000a2000c0e1900 */
[----:B------:R-:W-:Y:S02]  /*8130*/  IADD3 R24, R24, 0x4, RZ ;  /* 0x0000000418187810 */ /* 0x000fe40007ffe0ff */
[----:B------:R-:W-:-:S02]  /*8140*/  MOV R5, 0x2 ;  /* 0x0000000200057802 */ /* 0x000fc40000000f00 */
[C---:B------:R-:W-:Y:S02]  /*8150*/  IADD3 R4, R24.reuse, R2, RZ ;  /* 0x0000000218047210 */ /* 0x040fe40007ffe0ff */
[----:B------:R-:W-:Y:S02]  /*8160*/  ISETP.GE.U32.AND P0, PT, R24, 0x8fc, PT ;  /* 0x000008fc1800780c */ /* 0x000fe40003f06070 */
[----:B------:R-:W-:Y:S01]  /*8170*/  IADD3 R22, P2, R22, 0x10, RZ ;  /* 0x0000001016167810 */ /* 0x000fe20007f5e0ff */
[----:B------:R-:W-:Y:S01]  /*8180*/  IMAD.WIDE R4, R4, R5, c[0x0][0x178] ;  /* 0x00005e0004047625 */ /* 0x000fe200078e0205 */
[----:B0-----:R-:W-:Y:S02]  /*8190*/  IADD3 R18, P1, R18, 0x10, RZ ;  /* 0x0000001012127810 */ /* 0x001fe40007f3e0ff */
[----:B------:R-:W-:Y:S02]  /*81a0*/  IADD3.X R23, RZ, R23, RZ, P2, !PT ;  /* 0x00000017ff177210 */ /* 0x000fe400017fe4ff */
[----:B------:R-:W-:Y:S01]  /*81b0*/  IADD3.X R19, RZ, R19, RZ, P1, !PT ;  /* 0x00000013ff137210 */ /* 0x000fe20000ffe4ff */
[----:B--2---:R-:W-:Y:S01]  /*81c0*/  FMUL R3, R0, 48 ;  /* 0x4240000000037820 */ /* 0x004fe20000400000 */
[----:B------:R-:W-:-:S03]  /*81d0*/  FADD R0, R17, 1 ;  /* 0x3f80000011007421 */ /* 0x000fc60000000000 */
[----:B------:R-:W-:-:S04]  /*81e0*/  FMUL R3, R16, R3 ;  /* 0x0000000310037220 */ /* 0x000fc80000400000 */
[----:B------:R-:W-:-:S05]  /*81f0*/  FMUL R0, R3, R0 ;  /* 0x0000000003007220 */ /* 0x000fca0000400000 */
[----:B------:R-:W-:-:S05]  /*8200*/  F2FP.BF16.F32.PACK_AB R0, RZ, R0 ;  /* 0x00000000ff00723e */ /* 0x000fca00000010ff */
[----:B------:R0:W-:Y:S01]  /*8210*/  STG.E.U16 [R4.64], R0 ;  /* 0x0000000004007986 */ /* 0x0001e2000c101524 */
[----:B------:R-:W-:Y:S05]  /*8220*/  @!P0 BRA `(.L_x_9) ;  /* 0xfffffdc000008947 */ /* 0x000fea000383ffff */
[----:B------:R-:W-:Y:S05]  /*8230*/  EXIT ;  /* 0x000000000000794d */ /* 0x000fea0003800000 */
.L_x_6:
[----:B------:R-:W-:Y:S02]  /*8240*/  MOV R3, R22 ;  /* 0x0000001600037202 */ /* 0x000fe40000000f00 */
[----:B------:R-:W-:Y:S02]  /*8250*/  MOV R0, 0x2 ;  /* 0x0000000200007802 */ /* 0x000fe40000000f00 */
[----:B------:R-:W-:Y:S02]  /*8260*/  MOV R6, 0x1f ;  /* 0x0000001f00067802 */ /* 0x000fe40000000f00 */
[----:B------:R-:W-:Y:S02]  /*8270*/  MOV R7, 0xffffffff ;  /* 0xffffffff00077802 */ /* 0x000fe40000000f00 */
[----:B------:R-:W-:-:S02]  /*8280*/  MOV R4, 0x82a0 ;  /* 0x000082a000047802 */ /* 0x000fc40000000f00 */
[----:B------:R-:W-:Y:S05]  /*8290*/  CALL.REL.NOINC `($__internal_0_$__cuda_sm70_shflsync_bfly) ;  /* 0x0000005000007944 */ /* 0x000fea0003c00000 */
[----:B01----:R-:W-:Y:S01]  /*82a0*/  FADD R3, R22, R0 ;  /* 0x0000000016037221 */ /* 0x003fe20000000000 */
[----:B------:R-:W-:-:S02]  /*82b0*/  MOV R0, 0x1 ;  /* 0x0000000100007802 */ /* 0x000fc40000000f00 */
[----:B------:R-:W-:-:S02]  /*82c0*/  MOV R4, 0x82e0 ;  /* 0x000082e000047802 */ /* 0x000fc40000000f00 */
[----:B------:R-:W-:Y:S05]  /*82d0*/  CALL.REL.NOINC `($__internal_0_$__cuda_sm70_shflsync_bfly) ;  /* 0x0000001000007944 */ /* 0x000fea0003c00000 */
[----:B------:R-:W-:Y:S05]  /*82e0*/  BRA `(.L_x_10) ;  /* 0xffffee2000007947 */ /* 0x000fea000383ffff */
        .weak           $__internal_0_$__cuda_sm70_shflsync_bfly
        .type           $__internal_0_$__cuda_sm70_shflsync_bfly,@function
        .size           $__internal_0_$__cuda_sm70_shflsync_bfly,(.L_x_12 - $__internal_0_$__cuda_sm70_shflsync_bfly)
$__internal_0_$__cuda_sm70_shflsync_bfly:
[----:B------:R-:W-:Y:S01]  /*82f0*/  MOV R5, 0x0 ;  /* 0x0000000000057802 */ /* 0x000fe20000000f00 */
[----:B------:R-:W-:Y:S04]  /*8300*/  WARPSYNC R7 ;  /* 0x0000000700007348 */ /* 0x000fe80003800000 */
[----:B------:R0:W1:Y:S01]  /*8310*/  SHFL.BFLY PT, R0, R3, R0, R6 ;  /* 0x0c00000003007389 */ /* 0x00006200000e0006 */
[----:B------:R-:W-:Y:S05]  /*8320*/  RET.REL.NODEC R4 `(triton__0d1d2d3d4de5de) ;  /* 0xffff7cd004007950 */ /* 0x000fea0003c3ffff */
.L_x_11:
[----:B------:R-:W-:-:S00]  /*8330*/  BRA `(.L_x_11) ;  /* 0xfffffff000007947 */ /* 0x000fc0000383ffff */
[----:B------:R-:W-:-:S00]  /*8340*/  NOP ;  /* 0x0000000000007918 */ /* 0x000fc00000000000 */
        /* <DEDUP_REMOVED lines=11> */
.L_x_12:


//--------------------- .nv.global.init           --------------------------
	.section	.nv.global.init,"aw",@progbits
.nv.global.init:
	.type		_$_str,@object
	.size		_$_str,(assertFunc_1 - _$_str)
_$_str:
        /*0000*/ 	.byte	0x5f, 0x5f, 0x43, 0x55, 0x44, 0x41, 0x5f, 0x46, 0x54, 0x5a, 0x00
	.type		assertFunc_1,@object
	.size		assertFunc_1,(assertFunc_0 - assertFunc_1)
assertFunc_1:
        /*000b*/ 	.byte	0x5f, 0x63, 0x61, 0x6c, 0x6c, 0x5f, 0x77, 0x69, 0x74, 0x68, 0x5f, 0x66, 0x72, 0x61, 0x6d, 0x65
        /*001b*/ 	.byte	0x73, 0x5f, 0x72, 0x65, 0x6d, 0x6f, 0x76, 0x65, 0x64
	.type		assertFunc_0,@object
	.size		assertFunc_0,(assertFile_0 - assertFunc_0)
assertFunc_0:
        /*0024*/ 	.byte	0x5f, 0x63, 0x61, 0x6c, 0x6c, 0x5f, 0x77, 0x69, 0x74, 0x68, 0x5f, 0x66, 0x72, 0x61, 0x6d, 0x65
        /*0034*/ 	.byte	0x73, 0x5f, 0x72, 0x65, 0x6d, 0x6f, 0x76, 0x65, 0x64
	.type		assertFile_0,@object
	.size		assertFile_0,(assertFile_1 - assertFile_0)
assertFile_0:
        /*003d*/ 	.byte	0x3c, 0x66, 0x72, 0x6f, 0x7a, 0x65, 0x6e, 0x20, 0x69, 0x6d, 0x70, 0x6f, 0x72, 0x74, 0x6c, 0x69
        /*004d*/ 	.byte	0x62, 0x2e, 0x5f, 0x62, 0x6f, 0x6f, 0x74, 0x73, 0x74, 0x72, 0x61, 0x70, 0x5f, 0x65, 0x78, 0x74
        /*005d*/ 	.byte	0x65, 0x72, 0x6e, 0x61, 0x6c, 0x3e
	.type		assertFile_1,@object
	.size		assertFile_1,(assertMessage_0 - assertFile_1)
assertFile_1:
        /*0063*/ 	.byte	0x3c, 0x66, 0x72, 0x6f, 0x7a, 0x65, 0x6e, 0x20, 0x69, 0x6d, 0x70, 0x6f, 0x72, 0x74, 0x6c, 0x69
        /*0073*/ 	.byte	0x62, 0x2e, 0x5f, 0x62, 0x6f, 0x6f, 0x74, 0x73, 0x74, 0x72, 0x61, 0x70, 0x5f, 0x65, 0x78, 0x74
        /*0083*/ 	.byte	0x65, 0x72, 0x6e, 0x61, 0x6c, 0x3e
	.type		assertMessage_0,@object
	.size		assertMessage_0,(assertMessage_1 - assertMessage_0)
assertMessage_0:
        /*0089*/ 	.byte	0x69, 0x6e, 0x64, 0x65, 0x78, 0x20, 0x6f, 0x75, 0x74, 0x20, 0x6f, 0x66, 0x20, 0x62, 0x6f, 0x75
        /*0099*/ 	.byte	0x6e, 0x64, 0x73, 0x3a, 0x20, 0x30, 0x20, 0x3c, 0x3d, 0x20, 0x74, 0x6d, 0x70, 0x33, 0x20, 0x3c
        /*00a9*/ 	.byte	0x20, 0x32, 0x38, 0x38, 0x32, 0x35, 0x36
	.type		assertMessage_1,@object
	.size		assertMessage_1,(.L_2 - assertMessage_1)
assertMessage_1:
        /*00b0*/ 	.byte	0x69, 0x6e, 0x64, 0x65, 0x78, 0x20, 0x6f, 0x75, 0x74, 0x20, 0x6f, 0x66, 0x20, 0x62, 0x6f, 0x75
        /*00c0*/ 	.byte	0x6e, 0x64, 0x73, 0x3a, 0x20, 0x30, 0x20, 0x3c, 0x3d, 0x20, 0x74, 0x6d, 0x70, 0x31, 0x33, 0x20
        /*00d0*/ 	.byte	0x3c, 0x20, 0x32, 0x38, 0x38, 0x32, 0x35, 0x36
.L_2:


//--------------------- SYMBOLS --------------------------

	.type		__assertfail,@function
